// auto-generated by cutlass_sweep.gemm — config: {"arch": "sm_100", "cluster_m": 1, "cluster_n": 1, "dtype": "fp16", "dtype_b": "fp16", "layout": "nt", "stages": 0, "tile_k": 64, "tile_m": 64, "tile_n": 256}
#include "cutlass/cutlass.h"
#include "cutlass/gemm/collective/collective_builder.hpp"
#include "cutlass/gemm/device/gemm_universal_adapter.h"
#include "cutlass/gemm/kernel/gemm_universal.hpp"
#include "cutlass/epilogue/collective/collective_builder.hpp"

using ElemA = cutlass::half_t;
using ElemB = cutlass::half_t;
using ElemCD = cutlass::half_t;
using Acc  = float;
using TileShape    = cute::Shape<cute::_64, cute::_256, cute::_64>;
using ClusterShape = cute::Shape<cute::_1, cute::_1, cute::_1>;

using CollectiveEpilogue = typename cutlass::epilogue::collective::CollectiveBuilder<
    cutlass::arch::Sm100, cutlass::arch::OpClassTensorOp,
    TileShape, ClusterShape,
    cutlass::epilogue::collective::EpilogueTileAuto,
    Acc, Acc,
    ElemCD, cutlass::layout::RowMajor, 128 / cutlass::sizeof_bits<ElemCD>::value,
    ElemCD, cutlass::layout::RowMajor, 128 / cutlass::sizeof_bits<ElemCD>::value,
    cutlass::epilogue::collective::EpilogueScheduleAuto
  >::CollectiveOp;

using CollectiveMainloop = typename cutlass::gemm::collective::CollectiveBuilder<
    cutlass::arch::Sm100, cutlass::arch::OpClassTensorOp,
    ElemA, cutlass::layout::RowMajor, 128 / cutlass::sizeof_bits<ElemA>::value,
    ElemB, cutlass::layout::ColumnMajor, 128 / cutlass::sizeof_bits<ElemB>::value,
    Acc,
    TileShape, ClusterShape,
    cutlass::gemm::collective::StageCountAutoCarveout<static_cast<int>(sizeof(typename CollectiveEpilogue::SharedStorage))>,
    cutlass::gemm::collective::KernelScheduleAuto
  >::CollectiveOp;

using GemmKernel = cutlass::gemm::kernel::GemmUniversal<
    cute::Shape<int,int,int,int>,
    CollectiveMainloop,
    CollectiveEpilogue
>;
using Gemm = cutlass::gemm::device::GemmUniversalAdapter<GemmKernel>;

// Force the device kernel symbol into the cubin without needing a host main.
auto* _anchor = &cutlass::device_kernel<GemmKernel>;


// ===== COMPILED SASS (sm_100a) =====

	.target	sm_100a

	.elftype	@"ET_EXEC"


//--------------------- .note.nv.tkinfo           --------------------------
	.section	.note.nv.tkinfo,"",@"SHT_NOTE"
	.sectionflags	@"SHF_NOTE_NV_TKINFO"
	.tkinfo
        /*0018*/ 	.word	0x00000002
        /*0030*/ 	.string	""
        /*0030*/ 	.string	"ptxas"
        /*0030*/ 	.string	"Cuda compilation tools, release 13.0, V13.0.88"
        /*0030*/ 	.string	"Build cuda_13.0.r13.0/compiler.36424714_0"
        /*0030*/ 	.string	"-arch sm_100a -m 64 "



//--------------------- .note.nv.cuinfo           --------------------------
	.section	.note.nv.cuinfo,"",@"SHT_NOTE"
	.sectionflags	@"SHF_NOTE_NV_CUINFO"
        /*0018*/ 	.short	0x0002
        /*001a*/ 	.short	0x0064
        /*001c*/ 	.short	0x0082
	.zero		2


//--------------------- .nv.info                  --------------------------
	.section	.nv.info,"",@"SHT_CUDA_INFO"
	.align	4


	//----- nvinfo : EIATTR_REGCOUNT
	.align		4
        /*0000*/ 	.byte	0x04, 0x2f
        /*0002*/ 	.short	(.L_19 - .L_18)
	.align		4
.L_18:
        /*0004*/ 	.word	index@(_ZN7cutlass13device_kernelINS_4gemm6kernel13GemmUniversalIN4cute5tupleIJiiiiEEENS1_10collective13CollectiveMmaINS1_35MainloopSm100TmaUmmaWarpSpecializedILi4ELi2ELi4ENS5_IJNS4_1CILi1EEESB_SB_EEEEENS5_IJNSA_ILi64EEENSA_ILi256EEESE_EEENS_6half_tENS5_IJlSB_lEEESH_SI_NS4_8TiledMMAINS4_8MMA_AtomIJNS4_20SM100_MMA_F16BF16_SSISH_SH_fLi64ELi256ELNS4_4UMMA5MajorE0ELSN_0ELNSM_7ScaleInE0ELSO_0EEEEEENS4_6LayoutISC_NS5_IJNSA_ILi0EEESS_SS_EEEEENS5_IJNS4_10UnderscoreESV_SV_EEEEENS4_13SM90_TMA_LOADENS4_14ComposedLayoutINS4_7SwizzleILi3ELi4ELi3EEENS4_18smem_ptr_flag_bitsILi16EEENSR_INS5_IJNSA_ILi8EEESE_EEENS5_IJSE_SB_EEEEEEEvNS4_8identityESY_S18_vS19_EENS_8epilogue10collective18CollectiveEpilogueINS1B_23Sm100TmaWarpSpecializedILi4ELi2ELi32ELb1ELb0EEEJSG_NS5_IJNSR_ISE_SB_EES1G_EEESH_SI_SH_SI_NS1B_6fusion15FusionCallbacksIS1F_NS1I_17LinearCombinationISH_fSH_fLNS_15FloatRoundStyleE2EEESG_S1H_JEEENS4_5SM1004TMEM4LOAD26SM100_TMEM_LOAD_16dp256b8xESY_S18_NS4_17SM75_U32x4_LDSM_NENS4_14SM90_TMA_STOREES18_NS4_17SM90_U32x4_STSM_NENS4_39AutoVectorizingCopyWithAssumedAlignmentILi128EEEEEEvvEEEEvNT_6ParamsE)
        /*0008*/ 	.word	0x00000070


	//----- nvinfo : EIATTR_FRAME_SIZE
	.align		4
.L_19:
        /*000c*/ 	.byte	0x04, 0x11
        /*000e*/ 	.short	(.L_21 - .L_20)
	.align		4
.L_20:
        /*0010*/ 	.word	index@($__internal_2_$__cuda_sm10x_tcgen05_guardrail_trap_unallocated_columns_being_dealloced)
        /*0014*/ 	.word	0x00000000


	//----- nvinfo : EIATTR_FRAME_SIZE
	.align		4
.L_21:
        /*0018*/ 	.byte	0x04, 0x11
        /*001a*/ 	.short	(.L_23 - .L_22)
	.align		4
.L_22:
        /*001c*/ 	.word	index@($__internal_1_$__cuda_sm10x_tcgen05_guardrail_trap_phase_invalid_during_alloc)
        /*0020*/ 	.word	0x00000000


	//----- nvinfo : EIATTR_FRAME_SIZE
	.align		4
.L_23:
        /*0024*/ 	.byte	0x04, 0x11
        /*0026*/ 	.short	(.L_25 - .L_24)
	.align		4
.L_24:
        /*0028*/ 	.word	index@($__internal_0_$__cuda_sm10x_tcgen05_guardrail_trap_col_being_dealloced_not_returned_by_alloc)
        /*002c*/ 	.word	0x00000000


	//----- nvinfo : EIATTR_FRAME_SIZE
	.align		4
.L_25:
        /*0030*/ 	.byte	0x04, 0x11
        /*0032*/ 	.short	(.L_27 - .L_26)
	.align		4
.L_26:
        /*0034*/ 	.word	index@(_ZN7cutlass13device_kernelINS_4gemm6kernel13GemmUniversalIN4cute5tupleIJiiiiEEENS1_10collective13CollectiveMmaINS1_35MainloopSm100TmaUmmaWarpSpecializedILi4ELi2ELi4ENS5_IJNS4_1CILi1EEESB_SB_EEEEENS5_IJNSA_ILi64EEENSA_ILi256EEESE_EEENS_6half_tENS5_IJlSB_lEEESH_SI_NS4_8TiledMMAINS4_8MMA_AtomIJNS4_20SM100_MMA_F16BF16_SSISH_SH_fLi64ELi256ELNS4_4UMMA5MajorE0ELSN_0ELNSM_7ScaleInE0ELSO_0EEEEEENS4_6LayoutISC_NS5_IJNSA_ILi0EEESS_SS_EEEEENS5_IJNS4_10UnderscoreESV_SV_EEEEENS4_13SM90_TMA_LOADENS4_14ComposedLayoutINS4_7SwizzleILi3ELi4ELi3EEENS4_18smem_ptr_flag_bitsILi16EEENSR_INS5_IJNSA_ILi8EEESE_EEENS5_IJSE_SB_EEEEEEEvNS4_8identityESY_S18_vS19_EENS_8epilogue10collective18CollectiveEpilogueINS1B_23Sm100TmaWarpSpecializedILi4ELi2ELi32ELb1ELb0EEEJSG_NS5_IJNSR_ISE_SB_EES1G_EEESH_SI_SH_SI_NS1B_6fusion15FusionCallbacksIS1F_NS1I_17LinearCombinationISH_fSH_fLNS_15FloatRoundStyleE2EEESG_S1H_JEEENS4_5SM1004TMEM4LOAD26SM100_TMEM_LOAD_16dp256b8xESY_S18_NS4_17SM75_U32x4_LDSM_NENS4_14SM90_TMA_STOREES18_NS4_17SM90_U32x4_STSM_NENS4_39AutoVectorizingCopyWithAssumedAlignmentILi128EEEEEEvvEEEEvNT_6ParamsE)
        /*0038*/ 	.word	0x00000000


	//----- nvinfo : EIATTR_MIN_STACK_SIZE
	.align		4
.L_27:
        /*003c*/ 	.byte	0x04, 0x12
        /*003e*/ 	.short	(.L_29 - .L_28)
	.align		4
.L_28:
        /*0040*/ 	.word	index@(_ZN7cutlass13device_kernelINS_4gemm6kernel13GemmUniversalIN4cute5tupleIJiiiiEEENS1_10collective13CollectiveMmaINS1_35MainloopSm100TmaUmmaWarpSpecializedILi4ELi2ELi4ENS5_IJNS4_1CILi1EEESB_SB_EEEEENS5_IJNSA_ILi64EEENSA_ILi256EEESE_EEENS_6half_tENS5_IJlSB_lEEESH_SI_NS4_8TiledMMAINS4_8MMA_AtomIJNS4_20SM100_MMA_F16BF16_SSISH_SH_fLi64ELi256ELNS4_4UMMA5MajorE0ELSN_0ELNSM_7ScaleInE0ELSO_0EEEEEENS4_6LayoutISC_NS5_IJNSA_ILi0EEESS_SS_EEEEENS5_IJNS4_10UnderscoreESV_SV_EEEEENS4_13SM90_TMA_LOADENS4_14ComposedLayoutINS4_7SwizzleILi3ELi4ELi3EEENS4_18smem_ptr_flag_bitsILi16EEENSR_INS5_IJNSA_ILi8EEESE_EEENS5_IJSE_SB_EEEEEEEvNS4_8identityESY_S18_vS19_EENS_8epilogue10collective18CollectiveEpilogueINS1B_23Sm100TmaWarpSpecializedILi4ELi2ELi32ELb1ELb0EEEJSG_NS5_IJNSR_ISE_SB_EES1G_EEESH_SI_SH_SI_NS1B_6fusion15FusionCallbacksIS1F_NS1I_17LinearCombinationISH_fSH_fLNS_15FloatRoundStyleE2EEESG_S1H_JEEENS4_5SM1004TMEM4LOAD26SM100_TMEM_LOAD_16dp256b8xESY_S18_NS4_17SM75_U32x4_LDSM_NENS4_14SM90_TMA_STOREES18_NS4_17SM90_U32x4_STSM_NENS4_39AutoVectorizingCopyWithAssumedAlignmentILi128EEEEEEvvEEEEvNT_6ParamsE)
        /*0044*/ 	.word	0x00000000
.L_29:


//--------------------- .nv.compat                --------------------------
	.section	.nv.compat,"",@"SHT_CUDA_COMPAT_INFO"
	.align	4
        /*0000*/ 	.byte	0x02, 0x09, 0x01, 0x00, 0x02, 0x02, 0x02, 0x00, 0x02, 0x05, 0x05, 0x00, 0x03, 0x07, 0x01, 0x01
        /*0010*/ 	.byte	0x02, 0x03, 0x01, 0x00, 0x02, 0x06, 0x01, 0x00, 0x04, 0x0b, 0x08, 0x00, 0x09, 0x00, 0x00, 0x00
        /*0020*/ 	.byte	0x00, 0x00, 0x00, 0x00


//--------------------- .nv.info._ZN7cutlass13device_kernelINS_4gemm6kernel13GemmUniversalIN4cute5tupleIJiiiiEEENS1_10collective13CollectiveMmaINS1_35MainloopSm100TmaUmmaWarpSpecializedILi4ELi2ELi4ENS5_IJNS4_1CILi1EEESB_SB_EEEEENS5_IJNSA_ILi64EEENSA_ILi256EEESE_EEENS_6half_tENS5_IJlSB_lEEESH_SI_NS4_8TiledMMAINS4_8MMA_AtomIJNS4_20SM100_MMA_F16BF16_SSISH_SH_fLi64ELi256ELNS4_4UMMA5MajorE0ELSN_0ELNSM_7ScaleInE0ELSO_0EEEEEENS4_6LayoutISC_NS5_IJNSA_ILi0EEESS_SS_EEEEENS5_IJNS4_10UnderscoreESV_SV_EEEEENS4_13SM90_TMA_LOADENS4_14ComposedLayoutINS4_7SwizzleILi3ELi4ELi3EEENS4_18smem_ptr_flag_bitsILi16EEENSR_INS5_IJNSA_ILi8EEESE_EEENS5_IJSE_SB_EEEEEEEvNS4_8identityESY_S18_vS19_EENS_8epilogue10collective18CollectiveEpilogueINS1B_23Sm100TmaWarpSpecializedILi4ELi2ELi32ELb1ELb0EEEJSG_NS5_IJNSR_ISE_SB_EES1G_EEESH_SI_SH_SI_NS1B_6fusion15FusionCallbacksIS1F_NS1I_17LinearCombinationISH_fSH_fLNS_15FloatRoundStyleE2EEESG_S1H_JEEENS4_5SM1004TMEM4LOAD26SM100_TMEM_LOAD_16dp256b8xESY_S18_NS4_17SM75_U32x4_LDSM_NENS4_14SM90_TMA_STOREES18_NS4_17SM90_U32x4_STSM_NENS4_39AutoVectorizingCopyWithAssumedAlignmentILi128EEEEEEvvEEEEvNT_6ParamsE --------------------------
	.section	.nv.info._ZN7cutlass13device_kernelINS_4gemm6kernel13GemmUniversalIN4cute5tupleIJiiiiEEENS1_10collective13CollectiveMmaINS1_35MainloopSm100TmaUmmaWarpSpecializedILi4ELi2ELi4ENS5_IJNS4_1CILi1EEESB_SB_EEEEENS5_IJNSA_ILi64EEENSA_ILi256EEESE_EEENS_6half_tENS5_IJlSB_lEEESH_SI_NS4_8TiledMMAINS4_8MMA_AtomIJNS4_20SM100_MMA_F16BF16_SSISH_SH_fLi64ELi256ELNS4_4UMMA5MajorE0ELSN_0ELNSM_7ScaleInE0ELSO_0EEEEEENS4_6LayoutISC_NS5_IJNSA_ILi0EEESS_SS_EEEEENS5_IJNS4_10UnderscoreESV_SV_EEEEENS4_13SM90_TMA_LOADENS4_14ComposedLayoutINS4_7SwizzleILi3ELi4ELi3EEENS4_18smem_ptr_flag_bitsILi16EEENSR_INS5_IJNSA_ILi8EEESE_EEENS5_IJSE_SB_EEEEEEEvNS4_8identityESY_S18_vS19_EENS_8epilogue10collective18CollectiveEpilogueINS1B_23Sm100TmaWarpSpecializedILi4ELi2ELi32ELb1ELb0EEEJSG_NS5_IJNSR_ISE_SB_EES1G_EEESH_SI_SH_SI_NS1B_6fusion15FusionCallbacksIS1F_NS1I_17LinearCombinationISH_fSH_fLNS_15FloatRoundStyleE2EEESG_S1H_JEEENS4_5SM1004TMEM4LOAD26SM100_TMEM_LOAD_16dp256b8xESY_S18_NS4_17SM75_U32x4_LDSM_NENS4_14SM90_TMA_STOREES18_NS4_17SM90_U32x4_STSM_NENS4_39AutoVectorizingCopyWithAssumedAlignmentILi128EEEEEEvvEEEEvNT_6ParamsE,"",@"SHT_CUDA_INFO"
	.sectionflags	@""
	.align	4


	//----- nvinfo : EIATTR_CUDA_API_VERSION
	.align		4
        /*0000*/ 	.byte	0x04, 0x37
        /*0002*/ 	.short	(.L_31 - .L_30)
.L_30:
        /*0004*/ 	.word	0x00000082


	//----- nvinfo : EIATTR_KPARAM_INFO
	.align		4
.L_31:
        /*0008*/ 	.byte	0x04, 0x17
        /*000a*/ 	.short	(.L_33 - .L_32)
.L_32:
        /*000c*/ 	.word	0x00000000
        /*0010*/ 	.short	0x0000
        /*0012*/ 	.short	0x0000
        /*0014*/ 	.byte	0x00, 0xf0, 0x01, 0x20


	//----- nvinfo : EIATTR_AT_ENTRY_FRAGMENTS
	.align		4
.L_33:
        /*0018*/ 	.byte	0x04, 0x4f
        /*001a*/ 	.short	(.L_35 - .L_34)


	//   ....[0]....
.L_34:
        /*001c*/ 	.word	0x00000006


	//----- nvinfo : EIATTR_RESERVED_SMEM_USED
	.align		4
.L_35:
        /*0020*/ 	.byte	0x01, 0x41
	.zero		2


	//----- nvinfo : EIATTR_SPARSE_MMA_MASK
	.align		4
        /*0024*/ 	.byte	0x03, 0x50
        /*0026*/ 	.short	0x0000


	//----- nvinfo : EIATTR_TCGEN05_1CTA_USED
	.align		4
        /*0028*/ 	.byte	0x01, 0x51
	.zero		2


	//----- nvinfo : EIATTR_MAXREG_COUNT
	.align		4
        /*002c*/ 	.byte	0x03, 0x1b
        /*002e*/ 	.short	0x00ff


	//----- nvinfo : EIATTR_NUM_BARRIERS
	.align		4
        /*0030*/ 	.byte	0x02, 0x4c
        /*0032*/ 	.byte	0x07
	.zero		1


	//----- nvinfo : EIATTR_EXTERNS
	.align		4
        /*0034*/ 	.byte	0x04, 0x0f
        /*0036*/ 	.short	(.L_37 - .L_36)


	//   ....[0]....
	.align		4
.L_36:
        /*0038*/ 	.word	index@(__assertfail)


	//----- nvinfo : EIATTR_MERCURY_ISA_VERSION
	.align		4
.L_37:
        /*003c*/ 	.byte	0x03, 0x5f
        /*003e*/ 	.short	0x0101


	//----- nvinfo : EIATTR_INT_WARP_WIDE_INSTR_OFFSETS
	.align		4
        /*0040*/ 	.byte	0x04, 0x31
        /*0042*/ 	.short	(.L_39 - .L_38)


	//   ....[0]....
.L_38:
        /*0044*/ 	.word	0x00001de0


	//   ....[1]....
        /*0048*/ 	.word	0x00003880


	//   ....[2]....
        /*004c*/ 	.word	0x000038b0


	//   ....[3]....
        /*0050*/ 	.word	0x00003900


	//   ....[4]....
        /*0054*/ 	.word	0x00004220


	//   ....[5]....
        /*0058*/ 	.word	0x00004280


	//   ....[6]....
        /*005c*/ 	.word	0x00004360


	//   ....[7]....
        /*0060*/ 	.word	0x000043d0


	//   ....[8]....
        /*0064*/ 	.word	0x000044e0


	//   ....[9]....
        /*0068*/ 	.word	0x00004570


	//   ....[10]....
        /*006c*/ 	.word	0x00004740


	//   ....[11]....
        /*0070*/ 	.word	0x000048a0


	//----- nvinfo : EIATTR_COOP_GROUP_MASK_REGIDS
	.align		4
.L_39:
        /*0074*/ 	.byte	0x04, 0x29
        /*0076*/ 	.short	(.L_41 - .L_40)


	//   ....[0]....
.L_40:
        /*0078*/ 	.word	0xffffffff


	//   ....[1]....
        /*007c*/ 	.word	0xffffffff


	//   ....[2]....
        /*0080*/ 	.word	0xffffffff


	//   ....[3]....
        /*0084*/ 	.word	0xffffffff


	//   ....[4]....
        /*0088*/ 	.word	0xffffffff


	//   ....[5]....
        /*008c*/ 	.word	0xffffffff


	//   ....[6]....
        /*0090*/ 	.word	0xffffffff


	//   ....[7]....
        /*0094*/ 	.word	0xffffffff


	//   ....[8]....
        /*0098*/ 	.word	0xffffffff


	//   ....[9]....
        /*009c*/ 	.word	0xffffffff


	//   ....[10]....
        /*00a0*/ 	.word	0xffffffff


	//   ....[11]....
        /*00a4*/ 	.word	0xffffffff


	//   ....[12]....
        /*00a8*/ 	.word	0xffffffff


	//----- nvinfo : EIATTR_COOP_GROUP_INSTR_OFFSETS
	.align		4
.L_41:
        /*00ac*/ 	.byte	0x04, 0x28
        /*00ae*/ 	.short	(.L_43 - .L_42)


	//   ....[0]....
.L_42:
        /*00b0*/ 	.word	0x00000090


	//   ....[1]....
        /*00b4*/ 	.word	0x000004d0


	//   ....[2]....
        /*00b8*/ 	.word	0x00000640


	//   ....[3]....
        /*00bc*/ 	.word	0x000007e0


	//   ....[4]....
        /*00c0*/ 	.word	0x000008e0


	//   ....[5]....
        /*00c4*/ 	.word	0x00000a50


	//   ....[6]....
        /*00c8*/ 	.word	0x00000bf0


	//   ....[7]....
        /*00cc*/ 	.word	0x00001cc0


	//   ....[8]....
        /*00d0*/ 	.word	0x00002aa0


	//   ....[9]....
        /*00d4*/ 	.word	0x00002cb0


	//   ....[10]....
        /*00d8*/ 	.word	0x00002ce0


	//   ....[11]....
        /*00dc*/ 	.word	0x00003770


	//   ....[12]....
        /*00e0*/ 	.word	0x000039a0


	//----- nvinfo : EIATTR_VRC_CTA_INIT_COUNT
	.align		4
.L_43:
        /*00e4*/ 	.byte	0x02, 0x4a
        /*00e6*/ 	.byte	0x80
	.zero		1


	//----- nvinfo : EIATTR_SYSCALL_OFFSETS
	.align		4
        /*00e8*/ 	.byte	0x04, 0x46
        /*00ea*/ 	.short	(.L_45 - .L_44)


	//   ....[0]....
.L_44:
        /*00ec*/ 	.word	0x00005350


	//   ....[1]....
        /*00f0*/ 	.word	0x00005440


	//   ....[2]....
        /*00f4*/ 	.word	0x00005c70


	//   ....[3]....
        /*00f8*/ 	.word	0x00006930


	//   ....[4]....
        /*00fc*/ 	.word	0x00007590


	//   ....[5]....
        /*0100*/ 	.word	0x000081f0


	//----- nvinfo : EIATTR_MBARRIER_INSTR_OFFSETS
	.align		4
.L_45:
        /*0104*/ 	.byte	0x04, 0x39
        /*0106*/ 	.short	(.L_47 - .L_46)


	//   ....[0]....
.L_46:
        /*0108*/ 	.word	0x000005b0
        /*010c*/ 	.word	0x000000ff
        /*0110*/ 	.word	0x00000000
        /*0114*/ 	.short	0x0100
        /*0116*/ 	.byte	0x05
	.zero		1


	//   ....[1]....
        /*0118*/ 	.word	0x000005c0
        /*011c*/ 	.word	0x000000ff
        /*0120*/ 	.word	0x00000020
        /*0124*/ 	.short	0x0100
        /*0126*/ 	.byte	0x05
	.zero		1


	//   ....[2]....
        /*0128*/ 	.word	0x000005d0
        /*012c*/ 	.word	0x000000ff
        /*0130*/ 	.word	0x00000008
        /*0134*/ 	.short	0x0100
        /*0136*/ 	.byte	0x05
	.zero		1


	//   ....[3]....
        /*0138*/ 	.word	0x000005e0
        /*013c*/ 	.word	0x000000ff
        /*0140*/ 	.word	0x00000028
        /*0144*/ 	.short	0x0100
        /*0146*/ 	.byte	0x05
	.zero		1


	//   ....[4]....
        /*0148*/ 	.word	0x000005f0
        /*014c*/ 	.word	0x000000ff
        /*0150*/ 	.word	0x00000010
        /*0154*/ 	.short	0x0100
        /*0156*/ 	.byte	0x05
	.zero		1


	//   ....[5]....
        /*0158*/ 	.word	0x00000600
        /*015c*/ 	.word	0x000000ff
        /*0160*/ 	.word	0x00000030
        /*0164*/ 	.short	0x0100
        /*0166*/ 	.byte	0x05
	.zero		1


	//   ....[6]....
        /*0168*/ 	.word	0x00000610
        /*016c*/ 	.word	0x000000ff
        /*0170*/ 	.word	0x00000018
        /*0174*/ 	.short	0x0100
        /*0176*/ 	.byte	0x05
	.zero		1


	//   ....[7]....
        /*0178*/ 	.word	0x00000620
        /*017c*/ 	.word	0x000000ff
        /*0180*/ 	.word	0x00000038
        /*0184*/ 	.short	0x0100
        /*0186*/ 	.byte	0x05
	.zero		1


	//   ....[8]....
        /*0188*/ 	.word	0x00000750
        /*018c*/ 	.word	0x000000ff
        /*0190*/ 	.word	0x00000040
        /*0194*/ 	.short	0x0100
        /*0196*/ 	.byte	0x07
	.zero		1


	//   ....[9]....
        /*0198*/ 	.word	0x00000760
        /*019c*/ 	.word	0x000000ff
        /*01a0*/ 	.word	0x00000060
        /*01a4*/ 	.short	0x0100
        /*01a6*/ 	.byte	0x07
	.zero		1


	//   ....[10]....
        /*01a8*/ 	.word	0x00000770
        /*01ac*/ 	.word	0x000000ff
        /*01b0*/ 	.word	0x00000048
        /*01b4*/ 	.short	0x0100
        /*01b6*/ 	.byte	0x07
	.zero		1


	//   ....[11]....
        /*01b8*/ 	.word	0x00000780
        /*01bc*/ 	.word	0x000000ff
        /*01c0*/ 	.word	0x00000068
        /*01c4*/ 	.short	0x0100
        /*01c6*/ 	.byte	0x07
	.zero		1


	//   ....[12]....
        /*01c8*/ 	.word	0x00000790
        /*01cc*/ 	.word	0x000000ff
        /*01d0*/ 	.word	0x00000050
        /*01d4*/ 	.short	0x0100
        /*01d6*/ 	.byte	0x07
	.zero		1


	//   ....[13]....
        /*01d8*/ 	.word	0x000007a0
        /*01dc*/ 	.word	0x000000ff
        /*01e0*/ 	.word	0x00000070
        /*01e4*/ 	.short	0x0100
        /*01e6*/ 	.byte	0x07
	.zero		1


	//   ....[14]....
        /*01e8*/ 	.word	0x000007b0
        /*01ec*/ 	.word	0x000000ff
        /*01f0*/ 	.word	0x00000058
        /*01f4*/ 	.short	0x0100
        /*01f6*/ 	.byte	0x07
	.zero		1


	//   ....[15]....
        /*01f8*/ 	.word	0x000007c0
        /*01fc*/ 	.word	0x000000ff
        /*0200*/ 	.word	0x00000078
        /*0204*/ 	.short	0x0100
        /*0206*/ 	.byte	0x07
	.zero		1


	//   ....[16]....
        /*0208*/ 	.word	0x000008b0
        /*020c*/ 	.word	0x000000ff
        /*0210*/ 	.word	0x00000080
        /*0214*/ 	.short	0x0100
        /*0216*/ 	.byte	0x05
	.zero		1


	//   ....[17]....
        /*0218*/ 	.word	0x000008c0
        /*021c*/ 	.word	0x000000ff
        /*0220*/ 	.word	0x00000088
        /*0224*/ 	.short	0x0100
        /*0226*/ 	.byte	0x05
	.zero		1


	//   ....[18]....
        /*0228*/ 	.word	0x00000a00
        /*022c*/ 	.word	0x000000ff
        /*0230*/ 	.word	0x00000090
        /*0234*/ 	.short	0x0100
        /*0236*/ 	.byte	0x05
	.zero		1


	//   ....[19]....
        /*0238*/ 	.word	0x00000a10
        /*023c*/ 	.word	0x000000ff
        /*0240*/ 	.word	0x000000a0
        /*0244*/ 	.short	0x0100
        /*0246*/ 	.byte	0x05
	.zero		1


	//   ....[20]....
        /*0248*/ 	.word	0x00000a20
        /*024c*/ 	.word	0x000000ff
        /*0250*/ 	.word	0x00000098
        /*0254*/ 	.short	0x0100
        /*0256*/ 	.byte	0x05
	.zero		1


	//   ....[21]....
        /*0258*/ 	.word	0x00000a30
        /*025c*/ 	.word	0x000000ff
        /*0260*/ 	.word	0x000000a8
        /*0264*/ 	.short	0x0100
        /*0266*/ 	.byte	0x05
	.zero		1


	//   ....[22]....
        /*0268*/ 	.word	0x00000b60
        /*026c*/ 	.word	0x000000ff
        /*0270*/ 	.word	0x000000b0
        /*0274*/ 	.short	0x0100
        /*0276*/ 	.byte	0x07
	.zero		1


	//   ....[23]....
        /*0278*/ 	.word	0x00000b70
        /*027c*/ 	.word	0x000000ff
        /*0280*/ 	.word	0x000000d0
        /*0284*/ 	.short	0x0100
        /*0286*/ 	.byte	0x07
	.zero		1


	//   ....[24]....
        /*0288*/ 	.word	0x00000b80
        /*028c*/ 	.word	0x000000ff
        /*0290*/ 	.word	0x000000b8
        /*0294*/ 	.short	0x0100
        /*0296*/ 	.byte	0x07
	.zero		1


	//   ....[25]....
        /*0298*/ 	.word	0x00000b90
        /*029c*/ 	.word	0x000000ff
        /*02a0*/ 	.word	0x000000d8
        /*02a4*/ 	.short	0x0100
        /*02a6*/ 	.byte	0x07
	.zero		1


	//   ....[26]....
        /*02a8*/ 	.word	0x00000ba0
        /*02ac*/ 	.word	0x000000ff
        /*02b0*/ 	.word	0x000000c0
        /*02b4*/ 	.short	0x0100
        /*02b6*/ 	.byte	0x07
	.zero		1


	//   ....[27]....
        /*02b8*/ 	.word	0x00000bb0
        /*02bc*/ 	.word	0x000000ff
        /*02c0*/ 	.word	0x000000e0
        /*02c4*/ 	.short	0x0100
        /*02c6*/ 	.byte	0x07
	.zero		1


	//   ....[28]....
        /*02c8*/ 	.word	0x00000bc0
        /*02cc*/ 	.word	0x000000ff
        /*02d0*/ 	.word	0x000000c8
        /*02d4*/ 	.short	0x0100
        /*02d6*/ 	.byte	0x07
	.zero		1


	//   ....[29]....
        /*02d8*/ 	.word	0x00000bd0
        /*02dc*/ 	.word	0x000000ff
        /*02e0*/ 	.word	0x000000e8
        /*02e4*/ 	.short	0x0100
        /*02e6*/ 	.byte	0x07
	.zero		1


	//   ....[30]....
        /*02e8*/ 	.word	0x00000cc0
        /*02ec*/ 	.word	0x000000ff
        /*02f0*/ 	.word	0x000000f0
        /*02f4*/ 	.short	0x0100
        /*02f6*/ 	.byte	0x05
	.zero		1


	//   ....[31]....
        /*02f8*/ 	.word	0x00000cd0
        /*02fc*/ 	.word	0x000000ff
        /*0300*/ 	.word	0x00000100
        /*0304*/ 	.short	0x0100
        /*0306*/ 	.byte	0x05
	.zero		1


	//   ....[32]....
        /*0308*/ 	.word	0x00000ce0
        /*030c*/ 	.word	0x000000ff
        /*0310*/ 	.word	0x000000f8
        /*0314*/ 	.short	0x0100
        /*0316*/ 	.byte	0x05
	.zero		1


	//   ....[33]....
        /*0318*/ 	.word	0x00000cf0
        /*031c*/ 	.word	0x000000ff
        /*0320*/ 	.word	0x00000108
        /*0324*/ 	.short	0x0100
        /*0326*/ 	.byte	0x05
	.zero		1


	//   ....[34]....
        /*0328*/ 	.word	0x000015c0
        /*032c*/ 	.word	0x00000002
        /*0330*/ 	.word	0x00000100
        /*0334*/ 	.short	0x010a
        /*0336*/ 	.byte	0xff
	.zero		1


	//   ....[35]....
        /*0338*/ 	.word	0x000015f0
        /*033c*/ 	.word	0x00000002
        /*0340*/ 	.word	0x000000f0
        /*0344*/ 	.short	0x0101
        /*0346*/ 	.byte	0xff
	.zero		1


	//   ....[36]....
        /*0348*/ 	.word	0x000016c0
        /*034c*/ 	.word	0x000000ff
        /*0350*/ 	.word	0x00000020
        /*0354*/ 	.short	0x010a
        /*0356*/ 	.byte	0x08
	.zero		1


	//   ....[37]....
        /*0358*/ 	.word	0x00001760
        /*035c*/ 	.word	0x000000ff
        /*0360*/ 	.word	0x00000020
        /*0364*/ 	.short	0x010a
        /*0366*/ 	.byte	0x21
	.zero		1


	//   ....[38]....
        /*0368*/ 	.word	0x000018b0
        /*036c*/ 	.word	0x000000ff
        /*0370*/ 	.word	0x00000020
        /*0374*/ 	.short	0x010a
        /*0376*/ 	.byte	0x08
	.zero		1


	//   ....[39]....
        /*0378*/ 	.word	0x000019c0
        /*037c*/ 	.word	0x000000ff
        /*0380*/ 	.word	0x00000088
        /*0384*/ 	.short	0x0101
        /*0386*/ 	.byte	0x04
	.zero		1


	//   ....[40]....
        /*0388*/ 	.word	0x000019e0
        /*038c*/ 	.word	0x000000ff
        /*0390*/ 	.word	0x00000020
        /*0394*/ 	.short	0x010a
        /*0396*/ 	.byte	0x08
	.zero		1


	//   ....[41]....
        /*0398*/ 	.word	0x00001a60
        /*039c*/ 	.word	0x000000ff
        /*03a0*/ 	.word	0x00000020
        /*03a4*/ 	.short	0x010a
        /*03a6*/ 	.byte	0x11
	.zero		1


	//   ....[42]....
        /*03a8*/ 	.word	0x00001bb0
        /*03ac*/ 	.word	0x000000ff
        /*03b0*/ 	.word	0x00000020
        /*03b4*/ 	.short	0x010a
        /*03b6*/ 	.byte	0x08
	.zero		1


	//   ....[43]....
        /*03b8*/ 	.word	0x00001cf0
        /*03bc*/ 	.word	0x00000002
        /*03c0*/ 	.word	0x00000090
        /*03c4*/ 	.short	0x010a
        /*03c6*/ 	.byte	0xff
	.zero		1


	//   ....[44]....
        /*03c8*/ 	.word	0x00001db0
        /*03cc*/ 	.word	0x00000002
        /*03d0*/ 	.word	0x00000000
        /*03d4*/ 	.short	0x0101
        /*03d6*/ 	.byte	0xff
	.zero		1


	//   ....[45]....
        /*03d8*/ 	.word	0x00002310
        /*03dc*/ 	.word	0x000000ff
        /*03e0*/ 	.word	0x00000000
        /*03e4*/ 	.short	0x010a
        /*03e6*/ 	.byte	0x05
	.zero		1


	//   ....[46]....
        /*03e8*/ 	.word	0x000023a0
        /*03ec*/ 	.word	0x000000ff
        /*03f0*/ 	.word	0x00000000
        /*03f4*/ 	.short	0x010a
        /*03f6*/ 	.byte	0x05
	.zero		1


	//   ....[47]....
        /*03f8*/ 	.word	0x00002430
        /*03fc*/ 	.word	0x000000ff
        /*0400*/ 	.word	0x00000000
        /*0404*/ 	.short	0x010a
        /*0406*/ 	.byte	0x05
	.zero		1


	//   ....[48]....
        /*0408*/ 	.word	0x000024d0
        /*040c*/ 	.word	0x00000000
        /*0410*/ 	.word	0x00000000
        /*0414*/ 	.short	0x010a
        /*0416*/ 	.byte	0xff
	.zero		1


	//   ....[49]....
        /*0418*/ 	.word	0x000025f0
        /*041c*/ 	.word	0x00000000
        /*0420*/ 	.word	0x000000f0
        /*0424*/ 	.short	0x010a
        /*0426*/ 	.byte	0xff
	.zero		1


	//   ....[50]....
        /*0428*/ 	.word	0x00002660
        /*042c*/ 	.word	0x00000000
        /*0430*/ 	.word	0x00000000
        /*0434*/ 	.short	0x0101
        /*0436*/ 	.byte	0xff
	.zero		1


	//   ....[51]....
        /*0438*/ 	.word	0x00002680
        /*043c*/ 	.word	0x000000ff
        /*0440*/ 	.word	0x000000a0
        /*0444*/ 	.short	0x010a
        /*0446*/ 	.byte	0x05
	.zero		1


	//   ....[52]....
        /*0448*/ 	.word	0x000027a0
        /*044c*/ 	.word	0x00000000
        /*0450*/ 	.word	0x00000090
        /*0454*/ 	.short	0x010a
        /*0456*/ 	.byte	0xff
	.zero		1


	//   ....[53]....
        /*0458*/ 	.word	0x000028a0
        /*045c*/ 	.word	0x00000000
        /*0460*/ 	.word	0x00000000
        /*0464*/ 	.short	0x0101
        /*0466*/ 	.byte	0xff
	.zero		1


	//   ....[54]....
        /*0468*/ 	.word	0x00002930
        /*046c*/ 	.word	0x000000ff
        /*0470*/ 	.word	0x000000a0
        /*0474*/ 	.short	0x0106
        /*0476*/ 	.byte	0x05
	.zero		1


	//   ....[55]....
        /*0478*/ 	.word	0x00002950
        /*047c*/ 	.word	0x000000ff
        /*0480*/ 	.word	0x000000a0
        /*0484*/ 	.short	0x010a
        /*0486*/ 	.byte	0x05
	.zero		1


	//   ....[56]....
        /*0488*/ 	.word	0x000029e0
        /*048c*/ 	.word	0x000000ff
        /*0490*/ 	.word	0x000000a0
        /*0494*/ 	.short	0x0106
        /*0496*/ 	.byte	0x04
	.zero		1


	//   ....[57]....
        /*0498*/ 	.word	0x00002a20
        /*049c*/ 	.word	0x00000000
        /*04a0*/ 	.word	0x000000a0
        /*04a4*/ 	.short	0x010a
        /*04a6*/ 	.byte	0xff
	.zero		1


	//   ....[58]....
        /*04a8*/ 	.word	0x00002f60
        /*04ac*/ 	.word	0x00000000
        /*04b0*/ 	.word	0x00000090
        /*04b4*/ 	.short	0x010a
        /*04b6*/ 	.byte	0xff
	.zero		1


	//   ....[59]....
        /*04b8*/ 	.word	0x00003060
        /*04bc*/ 	.word	0x00000003
        /*04c0*/ 	.word	0x00000000
        /*04c4*/ 	.short	0x0101
        /*04c6*/ 	.byte	0xff
	.zero		1


	//   ....[60]....
        /*04c8*/ 	.word	0x00003070
        /*04cc*/ 	.word	0x000000ff
        /*04d0*/ 	.word	0x00000000
        /*04d4*/ 	.short	0x010a
        /*04d6*/ 	.byte	0x06
	.zero		1


	//   ....[61]....
        /*04d8*/ 	.word	0x000030f0
        /*04dc*/ 	.word	0x000000ff
        /*04e0*/ 	.word	0x000000d0
        /*04e4*/ 	.short	0x010a
        /*04e6*/ 	.byte	0x07
	.zero		1


	//   ....[62]....
        /*04e8*/ 	.word	0x000031d0
        /*04ec*/ 	.word	0x000000ff
        /*04f0*/ 	.word	0x00000000
        /*04f4*/ 	.short	0x010a
        /*04f6*/ 	.byte	0x06
	.zero		1


	//   ....[63]....
        /*04f8*/ 	.word	0x00003300
        /*04fc*/ 	.word	0x000000ff
        /*0500*/ 	.word	0x00000000
        /*0504*/ 	.short	0x010a
        /*0506*/ 	.byte	0x1a
	.zero		1


	//   ....[64]....
        /*0508*/ 	.word	0x000035a0
        /*050c*/ 	.word	0x000000ff
        /*0510*/ 	.word	0x00000000
        /*0514*/ 	.short	0x010a
        /*0516*/ 	.byte	0x06
	.zero		1


	//   ....[65]....
        /*0518*/ 	.word	0x00003630
        /*051c*/ 	.word	0x000000ff
        /*0520*/ 	.word	0x00000000
        /*0524*/ 	.short	0x010a
        /*0526*/ 	.byte	0x06
	.zero		1


	//   ....[66]....
        /*0528*/ 	.word	0x000036c0
        /*052c*/ 	.word	0x000000ff
        /*0530*/ 	.word	0x00000000
        /*0534*/ 	.short	0x010a
        /*0536*/ 	.byte	0x06
	.zero		1


	//   ....[67]....
        /*0538*/ 	.word	0x00003750
        /*053c*/ 	.word	0x000000ff
        /*0540*/ 	.word	0x00000000
        /*0544*/ 	.short	0x010a
        /*0546*/ 	.byte	0x07
	.zero		1


	//   ....[68]....
        /*0548*/ 	.word	0x00003bd0
        /*054c*/ 	.word	0x00000000
        /*0550*/ 	.word	0x00000090
        /*0554*/ 	.short	0x010a
        /*0556*/ 	.byte	0xff
	.zero		1


	//   ....[69]....
        /*0558*/ 	.word	0x00003c90
        /*055c*/ 	.word	0x00000000
        /*0560*/ 	.word	0x00000000
        /*0564*/ 	.short	0x0101
        /*0566*/ 	.byte	0xff
	.zero		1


	//   ....[70]....
        /*0568*/ 	.word	0x00003fb0
        /*056c*/ 	.word	0x000000ff
        /*0570*/ 	.word	0x00000088
        /*0574*/ 	.short	0x010a
        /*0576*/ 	.byte	0x07
	.zero		1


	//   ....[71]....
        /*0578*/ 	.word	0x000041a0
        /*057c*/ 	.word	0x000000ff
        /*0580*/ 	.word	0x00000060
        /*0584*/ 	.short	0x010a
        /*0586*/ 	.byte	0x07
	.zero		1


	//   ....[72]....
        /*0588*/ 	.word	0x00004310
        /*058c*/ 	.word	0x000000ff
        /*0590*/ 	.word	0x00000040
        /*0594*/ 	.short	0x010b
        /*0596*/ 	.byte	0x07
	.zero		1


	//   ....[73]....
        /*0598*/ 	.word	0x00004320
        /*059c*/ 	.word	0x000000ff
        /*05a0*/ 	.word	0x00000000
        /*05a4*/ 	.short	0x0101
        /*05a6*/ 	.byte	0x08
	.zero		1


	//   ....[74]....
        /*05a8*/ 	.word	0x00004330
        /*05ac*/ 	.word	0x000000ff
        /*05b0*/ 	.word	0x00000068
        /*05b4*/ 	.short	0x010a
        /*05b6*/ 	.byte	0x07
	.zero		1


	//   ....[75]....
        /*05b8*/ 	.word	0x00004480
        /*05bc*/ 	.word	0x000000ff
        /*05c0*/ 	.word	0x00000048
        /*05c4*/ 	.short	0x010b
        /*05c6*/ 	.byte	0x07
	.zero		1


	//   ....[76]....
        /*05c8*/ 	.word	0x00004490
        /*05cc*/ 	.word	0x000000ff
        /*05d0*/ 	.word	0x00000000
        /*05d4*/ 	.short	0x0101
        /*05d6*/ 	.byte	0x08
	.zero		1


	//   ....[77]....
        /*05d8*/ 	.word	0x000044a0
        /*05dc*/ 	.word	0x000000ff
        /*05e0*/ 	.word	0x00000070
        /*05e4*/ 	.short	0x010a
        /*05e6*/ 	.byte	0x07
	.zero		1


	//   ....[78]....
        /*05e8*/ 	.word	0x00004620
        /*05ec*/ 	.word	0x000000ff
        /*05f0*/ 	.word	0x00000050
        /*05f4*/ 	.short	0x010b
        /*05f6*/ 	.byte	0x07
	.zero		1


	//   ....[79]....
        /*05f8*/ 	.word	0x00004660
        /*05fc*/ 	.word	0x000000ff
        /*0600*/ 	.word	0x00000000
        /*0604*/ 	.short	0x0101
        /*0606*/ 	.byte	0x08
	.zero		1


	//   ....[80]....
        /*0608*/ 	.word	0x000046a0
        /*060c*/ 	.word	0x000000ff
        /*0610*/ 	.word	0x00000078
        /*0614*/ 	.short	0x010a
        /*0616*/ 	.byte	0x07
	.zero		1


	//   ....[81]....
        /*0618*/ 	.word	0x000048e0
        /*061c*/ 	.word	0x000000ff
        /*0620*/ 	.word	0x00000058
        /*0624*/ 	.short	0x010b
        /*0626*/ 	.byte	0x07
	.zero		1


	//   ....[82]....
        /*0628*/ 	.word	0x00004900
        /*062c*/ 	.word	0x000000ff
        /*0630*/ 	.word	0x00000000
        /*0634*/ 	.short	0x0101
        /*0636*/ 	.byte	0x0d
	.zero		1


	//   ....[83]....
        /*0638*/ 	.word	0x00004930
        /*063c*/ 	.word	0x000000ff
        /*0640*/ 	.word	0x00000060
        /*0644*/ 	.short	0x010a
        /*0646*/ 	.byte	0x07
	.zero		1


	//   ....[84]....
        /*0648*/ 	.word	0x00004950
        /*064c*/ 	.word	0x000000ff
        /*0650*/ 	.word	0x00000068
        /*0654*/ 	.short	0x010a
        /*0656*/ 	.byte	0x07
	.zero		1


	//   ....[85]....
        /*0658*/ 	.word	0x00004970
        /*065c*/ 	.word	0x000000ff
        /*0660*/ 	.word	0x00000070
        /*0664*/ 	.short	0x010a
        /*0666*/ 	.byte	0x07
	.zero		1


	//   ....[86]....
        /*0668*/ 	.word	0x000049b0
        /*066c*/ 	.word	0x00000000
        /*0670*/ 	.word	0x00000078
        /*0674*/ 	.short	0x010a
        /*0676*/ 	.byte	0xff
	.zero		1


	//   ....[87]....
        /*0678*/ 	.word	0x00004d10
        /*067c*/ 	.word	0x00000000
        /*0680*/ 	.word	0x00000090
        /*0684*/ 	.short	0x010a
        /*0686*/ 	.byte	0xff
	.zero		1


	//   ....[88]....
        /*0688*/ 	.word	0x00004e20
        /*068c*/ 	.word	0x00000000
        /*0690*/ 	.word	0x00000000
        /*0694*/ 	.short	0x0101
        /*0696*/ 	.byte	0xff
	.zero		1


	//   ....[89]....
        /*0698*/ 	.word	0x000058a0
        /*069c*/ 	.word	0x000000ff
        /*06a0*/ 	.word	0x00000040
        /*06a4*/ 	.short	0x010a
        /*06a6*/ 	.byte	0x30
	.zero		1


	//   ....[90]....
        /*06a8*/ 	.word	0x000058e0
        /*06ac*/ 	.word	0x00000040
        /*06b0*/ 	.word	0x000000b0
        /*06b4*/ 	.short	0x010a
        /*06b6*/ 	.byte	0xff
	.zero		1


	//   ....[91]....
        /*06b8*/ 	.word	0x00005a50
        /*06bc*/ 	.word	0x000000ff
        /*06c0*/ 	.word	0x00000040
        /*06c4*/ 	.short	0x010a
        /*06c6*/ 	.byte	0x30
	.zero		1


	//   ....[92]....
        /*06c8*/ 	.word	0x00005b50
        /*06cc*/ 	.word	0x00000040
        /*06d0*/ 	.word	0x000000b0
        /*06d4*/ 	.short	0x010a
        /*06d6*/ 	.byte	0xff
	.zero		1


	//   ....[93]....
        /*06d8*/ 	.word	0x00006650
        /*06dc*/ 	.word	0x00000000
        /*06e0*/ 	.word	0x00000000
        /*06e4*/ 	.short	0x0101
        /*06e6*/ 	.byte	0xff
	.zero		1


	//   ....[94]....
        /*06e8*/ 	.word	0x00006660
        /*06ec*/ 	.word	0x00000002
        /*06f0*/ 	.word	0x00000040
        /*06f4*/ 	.short	0x010a
        /*06f6*/ 	.byte	0xff
	.zero		1


	//   ....[95]....
        /*06f8*/ 	.word	0x00006730
        /*06fc*/ 	.word	0x00000002
        /*0700*/ 	.word	0x00000040
        /*0704*/ 	.short	0x010a
        /*0706*/ 	.byte	0xff
	.zero		1


	//   ....[96]....
        /*0708*/ 	.word	0x000072b0
        /*070c*/ 	.word	0x0000004a
        /*0710*/ 	.word	0x00000000
        /*0714*/ 	.short	0x0101
        /*0716*/ 	.byte	0xff
	.zero		1


	//   ....[97]....
        /*0718*/ 	.word	0x000072d0
        /*071c*/ 	.word	0x00000000
        /*0720*/ 	.word	0x00000040
        /*0724*/ 	.short	0x010a
        /*0726*/ 	.byte	0xff
	.zero		1


	//   ....[98]....
        /*0728*/ 	.word	0x00007390
        /*072c*/ 	.word	0x00000000
        /*0730*/ 	.word	0x00000040
        /*0734*/ 	.short	0x010a
        /*0736*/ 	.byte	0xff
	.zero		1


	//   ....[99]....
        /*0738*/ 	.word	0x00007f10
        /*073c*/ 	.word	0x0000004a
        /*0740*/ 	.word	0x00000000
        /*0744*/ 	.short	0x0101
        /*0746*/ 	.byte	0xff
	.zero		1


	//   ....[100]....
        /*0748*/ 	.word	0x00007f30
        /*074c*/ 	.word	0x00000002
        /*0750*/ 	.word	0x00000040
        /*0754*/ 	.short	0x010a
        /*0756*/ 	.byte	0xff
	.zero		1


	//   ....[101]....
        /*0758*/ 	.word	0x00007ff0
        /*075c*/ 	.word	0x00000002
        /*0760*/ 	.word	0x00000040
        /*0764*/ 	.short	0x010a
        /*0766*/ 	.byte	0xff
	.zero		1


	//   ....[102]....
        /*0768*/ 	.word	0x00008350
        /*076c*/ 	.word	0x000000ff
        /*0770*/ 	.word	0x00000000
        /*0774*/ 	.short	0x0101
        /*0776*/ 	.byte	0x05
	.zero		1


	//   ....[103]....
        /*0778*/ 	.word	0x00008bd0
        /*077c*/ 	.word	0x00000000
        /*0780*/ 	.word	0x00000000
        /*0784*/ 	.short	0x0101
        /*0786*/ 	.byte	0xff
	.zero		1


	//   ....[104]....
        /*0788*/ 	.word	0x00008e40
        /*078c*/ 	.word	0x000000ff
        /*0790*/ 	.word	0x00000000
        /*0794*/ 	.short	0x0101
        /*0796*/ 	.byte	0x04
	.zero		1


	//   ....[105]....
        /*0798*/ 	.word	0x00008e60
        /*079c*/ 	.word	0x00000002
        /*07a0*/ 	.word	0x00000100
        /*07a4*/ 	.short	0x010a
        /*07a6*/ 	.byte	0xff
	.zero		1


	//   ....[106]....
        /*07a8*/ 	.word	0x00008ec0
        /*07ac*/ 	.word	0x00000002
        /*07b0*/ 	.word	0x00000020
        /*07b4*/ 	.short	0x010a
        /*07b6*/ 	.byte	0xff
	.zero		1


	//   ....[107]....
        /*07b8*/ 	.word	0x00008f20
        /*07bc*/ 	.word	0x00000002
        /*07c0*/ 	.word	0x00000020
        /*07c4*/ 	.short	0x010a
        /*07c6*/ 	.byte	0xff
	.zero		1


	//   ....[108]....
        /*07c8*/ 	.word	0x00008f70
        /*07cc*/ 	.word	0x00000002
        /*07d0*/ 	.word	0x00000090
        /*07d4*/ 	.short	0x010a
        /*07d6*/ 	.byte	0xff
	.zero		1


	//   ....[109]....
        /*07d8*/ 	.word	0x00008fd0
        /*07dc*/ 	.word	0x00000000
        /*07e0*/ 	.word	0x00000000
        /*07e4*/ 	.short	0x010a
        /*07e6*/ 	.byte	0xff
	.zero		1


	//   ....[110]....
        /*07e8*/ 	.word	0x00009030
        /*07ec*/ 	.word	0x00000000
        /*07f0*/ 	.word	0x00000000
        /*07f4*/ 	.short	0x010a
        /*07f6*/ 	.byte	0xff
	.zero		1


	//   ....[111]....
        /*07f8*/ 	.word	0x00009090
        /*07fc*/ 	.word	0x00000000
        /*0800*/ 	.word	0x00000000
        /*0804*/ 	.short	0x010a
        /*0806*/ 	.byte	0xff
	.zero		1


	//   ....[112]....
        /*0808*/ 	.word	0x000090e0
        /*080c*/ 	.word	0x00000000
        /*0810*/ 	.word	0x000000f0
        /*0814*/ 	.short	0x010a
        /*0816*/ 	.byte	0xff
	.zero		1


	//   ....[113]....
        /*0818*/ 	.word	0x00009140
        /*081c*/ 	.word	0x00000000
        /*0820*/ 	.word	0x000000a0
        /*0824*/ 	.short	0x010a
        /*0826*/ 	.byte	0xff
	.zero		1


	//   ....[114]....
        /*0828*/ 	.word	0x00009190
        /*082c*/ 	.word	0x00000000
        /*0830*/ 	.word	0x00000090
        /*0834*/ 	.short	0x010a
        /*0836*/ 	.byte	0xff
	.zero		1


	//   ....[115]....
        /*0838*/ 	.word	0x000091f0
        /*083c*/ 	.word	0x00000000
        /*0840*/ 	.word	0x000000a0
        /*0844*/ 	.short	0x010a
        /*0846*/ 	.byte	0xff
	.zero		1


	//   ....[116]....
        /*0848*/ 	.word	0x00009240
        /*084c*/ 	.word	0x00000000
        /*0850*/ 	.word	0x00000090
        /*0854*/ 	.short	0x010a
        /*0856*/ 	.byte	0xff
	.zero		1


	//   ....[117]....
        /*0858*/ 	.word	0x000092a0
        /*085c*/ 	.word	0x00000002
        /*0860*/ 	.word	0x000000d0
        /*0864*/ 	.short	0x010a
        /*0866*/ 	.byte	0xff
	.zero		1


	//   ....[118]....
        /*0868*/ 	.word	0x00009300
        /*086c*/ 	.word	0x00000000
        /*0870*/ 	.word	0x00000000
        /*0874*/ 	.short	0x010a
        /*0876*/ 	.byte	0xff
	.zero		1


	//   ....[119]....
        /*0878*/ 	.word	0x00009360
        /*087c*/ 	.word	0x00000000
        /*0880*/ 	.word	0x00000000
        /*0884*/ 	.short	0x010a
        /*0886*/ 	.byte	0xff
	.zero		1


	//   ....[120]....
        /*0888*/ 	.word	0x000093c0
        /*088c*/ 	.word	0x00000000
        /*0890*/ 	.word	0x00000000
        /*0894*/ 	.short	0x010a
        /*0896*/ 	.byte	0xff
	.zero		1


	//   ....[121]....
        /*0898*/ 	.word	0x00009420
        /*089c*/ 	.word	0x00000000
        /*08a0*/ 	.word	0x00000000
        /*08a4*/ 	.short	0x010a
        /*08a6*/ 	.byte	0xff
	.zero		1


	//   ....[122]....
        /*08a8*/ 	.word	0x00009480
        /*08ac*/ 	.word	0x00000000
        /*08b0*/ 	.word	0x00000000
        /*08b4*/ 	.short	0x010a
        /*08b6*/ 	.byte	0xff
	.zero		1


	//   ....[123]....
        /*08b8*/ 	.word	0x000094d0
        /*08bc*/ 	.word	0x00000000
        /*08c0*/ 	.word	0x00000090
        /*08c4*/ 	.short	0x010a
        /*08c6*/ 	.byte	0xff
	.zero		1


	//   ....[124]....
        /*08c8*/ 	.word	0x00009530
        /*08cc*/ 	.word	0x00000000
        /*08d0*/ 	.word	0x00000088
        /*08d4*/ 	.short	0x010a
        /*08d6*/ 	.byte	0xff
	.zero		1


	//   ....[125]....
        /*08d8*/ 	.word	0x00009590
        /*08dc*/ 	.word	0x00000000
        /*08e0*/ 	.word	0x00000060
        /*08e4*/ 	.short	0x010a
        /*08e6*/ 	.byte	0xff
	.zero		1


	//   ....[126]....
        /*08e8*/ 	.word	0x000095f0
        /*08ec*/ 	.word	0x00000000
        /*08f0*/ 	.word	0x00000068
        /*08f4*/ 	.short	0x010a
        /*08f6*/ 	.byte	0xff
	.zero		1


	//   ....[127]....
        /*08f8*/ 	.word	0x00009650
        /*08fc*/ 	.word	0x00000000
        /*0900*/ 	.word	0x00000070
        /*0904*/ 	.short	0x010a
        /*0906*/ 	.byte	0xff
	.zero		1


	//   ....[128]....
        /*0908*/ 	.word	0x000096b0
        /*090c*/ 	.word	0x00000000
        /*0910*/ 	.word	0x00000078
        /*0914*/ 	.short	0x010a
        /*0916*/ 	.byte	0xff
	.zero		1


	//   ....[129]....
        /*0918*/ 	.word	0x00009710
        /*091c*/ 	.word	0x00000000
        /*0920*/ 	.word	0x00000060
        /*0924*/ 	.short	0x010a
        /*0926*/ 	.byte	0xff
	.zero		1


	//   ....[130]....
        /*0928*/ 	.word	0x00009770
        /*092c*/ 	.word	0x00000000
        /*0930*/ 	.word	0x00000068
        /*0934*/ 	.short	0x010a
        /*0936*/ 	.byte	0xff
	.zero		1


	//   ....[131]....
        /*0938*/ 	.word	0x000097d0
        /*093c*/ 	.word	0x00000000
        /*0940*/ 	.word	0x00000070
        /*0944*/ 	.short	0x010a
        /*0946*/ 	.byte	0xff
	.zero		1


	//   ....[132]....
        /*0948*/ 	.word	0x00009820
        /*094c*/ 	.word	0x00000000
        /*0950*/ 	.word	0x00000090
        /*0954*/ 	.short	0x010a
        /*0956*/ 	.byte	0xff
	.zero		1


	//   ....[133]....
        /*0958*/ 	.word	0x00009880
        /*095c*/ 	.word	0x00000000
        /*0960*/ 	.word	0x00000040
        /*0964*/ 	.short	0x010a
        /*0966*/ 	.byte	0xff
	.zero		1


	//   ....[134]....
        /*0968*/ 	.word	0x000098d0
        /*096c*/ 	.word	0x00000040
        /*0970*/ 	.word	0x000000b0
        /*0974*/ 	.short	0x010a
        /*0976*/ 	.byte	0xff
	.zero		1


	//   ....[135]....
        /*0978*/ 	.word	0x00009920
        /*097c*/ 	.word	0x00000002
        /*0980*/ 	.word	0x00000040
        /*0984*/ 	.short	0x010a
        /*0986*/ 	.byte	0xff
	.zero		1


	//   ....[136]....
        /*0988*/ 	.word	0x00009970
        /*098c*/ 	.word	0x00000000
        /*0990*/ 	.word	0x00000040
        /*0994*/ 	.short	0x010a
        /*0996*/ 	.byte	0xff
	.zero		1


	//   ....[137]....
        /*0998*/ 	.word	0x000099c0
        /*099c*/ 	.word	0x00000002
        /*09a0*/ 	.word	0x00000040
        /*09a4*/ 	.short	0x010a
        /*09a6*/ 	.byte	0xff
	.zero		1


	//----- nvinfo : EIATTR_NUM_MBARRIERS
	.align		4
.L_47:
        /*09a8*/ 	.byte	0x03, 0x38
        /*09aa*/ 	.short	0x0022


	//----- nvinfo : EIATTR_EXIT_INSTR_OFFSETS
	.align		4
        /*09ac*/ 	.byte	0x04, 0x1c
        /*09ae*/ 	.short	(.L_49 - .L_48)


	//   ....[0]....
.L_48:
        /*09b0*/ 	.word	0x00002500


	//   ....[1]....
        /*09b4*/ 	.word	0x000029f0


	//   ....[2]....
        /*09b8*/ 	.word	0x00002a50


	//   ....[3]....
        /*09bc*/ 	.word	0x000039b0


	//   ....[4]....
        /*09c0*/ 	.word	0x000049e0


	//   ....[5]....
        /*09c4*/ 	.word	0x00004a20


	//   ....[6]....
        /*09c8*/ 	.word	0x00008d30


	//   ....[7]....
        /*09cc*/ 	.word	0x00008db0


	//   ....[8]....
        /*09d0*/ 	.word	0x00008de0


	//   ....[9]....
        /*09d4*/ 	.word	0x00008e50


	//----- nvinfo : EIATTR_MAX_THREADS
	.align		4
.L_49:
        /*09d8*/ 	.byte	0x04, 0x05
        /*09da*/ 	.short	(.L_51 - .L_50)
.L_50:
        /*09dc*/ 	.word	0x00000100
        /*09e0*/ 	.word	0x00000001
        /*09e4*/ 	.word	0x00000001


	//----- nvinfo : EIATTR_CRS_STACK_SIZE
	.align		4
.L_51:
        /*09e8*/ 	.byte	0x04, 0x1e
        /*09ea*/ 	.short	(.L_53 - .L_52)
.L_52:
        /*09ec*/ 	.word	0x00000000


	//----- nvinfo : EIATTR_CBANK_PARAM_SIZE
	.align		4
.L_53:
        /*09f0*/ 	.byte	0x03, 0x19
        /*09f2*/ 	.short	0x0800


	//----- nvinfo : EIATTR_PARAM_CBANK
	.align		4
        /*09f4*/ 	.byte	0x04, 0x0a
        /*09f6*/ 	.short	(.L_55 - .L_54)
	.align		4
.L_54:
        /*09f8*/ 	.word	index@(.nv.constant0._ZN7cutlass13device_kernelINS_4gemm6kernel13GemmUniversalIN4cute5tupleIJiiiiEEENS1_10collective13CollectiveMmaINS1_35MainloopSm100TmaUmmaWarpSpecializedILi4ELi2ELi4ENS5_IJNS4_1CILi1EEESB_SB_EEEEENS5_IJNSA_ILi64EEENSA_ILi256EEESE_EEENS_6half_tENS5_IJlSB_lEEESH_SI_NS4_8TiledMMAINS4_8MMA_AtomIJNS4_20SM100_MMA_F16BF16_SSISH_SH_fLi64ELi256ELNS4_4UMMA5MajorE0ELSN_0ELNSM_7ScaleInE0ELSO_0EEEEEENS4_6LayoutISC_NS5_IJNSA_ILi0EEESS_SS_EEEEENS5_IJNS4_10UnderscoreESV_SV_EEEEENS4_13SM90_TMA_LOADENS4_14ComposedLayoutINS4_7SwizzleILi3ELi4ELi3EEENS4_18smem_ptr_flag_bitsILi16EEENSR_INS5_IJNSA_ILi8EEESE_EEENS5_IJSE_SB_EEEEEEEvNS4_8identityESY_S18_vS19_EENS_8epilogue10collective18CollectiveEpilogueINS1B_23Sm100TmaWarpSpecializedILi4ELi2ELi32ELb1ELb0EEEJSG_NS5_IJNSR_ISE_SB_EES1G_EEESH_SI_SH_SI_NS1B_6fusion15FusionCallbacksIS1F_NS1I_17LinearCombinationISH_fSH_fLNS_15FloatRoundStyleE2EEESG_S1H_JEEENS4_5SM1004TMEM4LOAD26SM100_TMEM_LOAD_16dp256b8xESY_S18_NS4_17SM75_U32x4_LDSM_NENS4_14SM90_TMA_STOREES18_NS4_17SM90_U32x4_STSM_NENS4_39AutoVectorizingCopyWithAssumedAlignmentILi128EEEEEEvvEEEEvNT_6ParamsE)
        /*09fc*/ 	.short	0x0380
        /*09fe*/ 	.short	0x0800


	//----- nvinfo : EIATTR_SW_WAR
	.align		4
.L_55:
        /*0a00*/ 	.byte	0x04, 0x36
        /*0a02*/ 	.short	(.L_57 - .L_56)
.L_56:
        /*0a04*/ 	.word	0x00000008
.L_57:


//--------------------- .nv.callgraph             --------------------------
	.section	.nv.callgraph,"",@"SHT_CUDA_CALLGRAPH"
	.align	4
	.sectionentsize	8
	.align		4
        /*0000*/ 	.word	0x00000000
	.align		4
        /*0004*/ 	.word	0xffffffff
	.align		4
        /*0008*/ 	.word	index@(_ZN7cutlass13device_kernelINS_4gemm6kernel13GemmUniversalIN4cute5tupleIJiiiiEEENS1_10collective13CollectiveMmaINS1_35MainloopSm100TmaUmmaWarpSpecializedILi4ELi2ELi4ENS5_IJNS4_1CILi1EEESB_SB_EEEEENS5_IJNSA_ILi64EEENSA_ILi256EEESE_EEENS_6half_tENS5_IJlSB_lEEESH_SI_NS4_8TiledMMAINS4_8MMA_AtomIJNS4_20SM100_MMA_F16BF16_SSISH_SH_fLi64ELi256ELNS4_4UMMA5MajorE0ELSN_0ELNSM_7ScaleInE0ELSO_0EEEEEENS4_6LayoutISC_NS5_IJNSA_ILi0EEESS_SS_EEEEENS5_IJNS4_10UnderscoreESV_SV_EEEEENS4_13SM90_TMA_LOADENS4_14ComposedLayoutINS4_7SwizzleILi3ELi4ELi3EEENS4_18smem_ptr_flag_bitsILi16EEENSR_INS5_IJNSA_ILi8EEESE_EEENS5_IJSE_SB_EEEEEEEvNS4_8identityESY_S18_vS19_EENS_8epilogue10collective18CollectiveEpilogueINS1B_23Sm100TmaWarpSpecializedILi4ELi2ELi32ELb1ELb0EEEJSG_NS5_IJNSR_ISE_SB_EES1G_EEESH_SI_SH_SI_NS1B_6fusion15FusionCallbacksIS1F_NS1I_17LinearCombinationISH_fSH_fLNS_15FloatRoundStyleE2EEESG_S1H_JEEENS4_5SM1004TMEM4LOAD26SM100_TMEM_LOAD_16dp256b8xESY_S18_NS4_17SM75_U32x4_LDSM_NENS4_14SM90_TMA_STOREES18_NS4_17SM90_U32x4_STSM_NENS4_39AutoVectorizingCopyWithAssumedAlignmentILi128EEEEEEvvEEEEvNT_6ParamsE)
	.align		4
        /*000c*/ 	.word	index@(__assertfail)
	.align		4
        /*0010*/ 	.word	0x00000000
	.align		4
        /*0014*/ 	.word	0xfffffffe
	.align		4
        /*0018*/ 	.word	0x00000000
	.align		4
        /*001c*/ 	.word	0xfffffffd
	.align		4
        /*0020*/ 	.word	0x00000000
	.align		4
        /*0024*/ 	.word	0xfffffffc


//--------------------- .nv.constant4             --------------------------
	.section	.nv.constant4,"a",@progbits
	.align	8
	.align		8
.nv.constant4:
        /*0000*/ 	.dword	__assertfail
	.align		8
        /*0008*/ 	.dword	__unnamed_1
	.align		8
        /*0010*/ 	.dword	__unnamed_2
	.align		8
        /*0018*/ 	.dword	_ZN40_INTERNAL_f0ce51a9_4_k_cu_afa13dae_343454cuda3std3__45__cpo5beginE
	.align		8
        /*0020*/ 	.dword	_ZN40_INTERNAL_f0ce51a9_4_k_cu_afa13dae_343454cuda3std3__45__cpo3endE
	.align		8
        /*0028*/ 	.dword	_ZN40_INTERNAL_f0ce51a9_4_k_cu_afa13dae_343454cuda3std3__45__cpo6cbeginE
	.align		8
        /*0030*/ 	.dword	_ZN40_INTERNAL_f0ce51a9_4_k_cu_afa13dae_343454cuda3std3__45__cpo4cendE
	.align		8
        /*0038*/ 	.dword	_ZN40_INTERNAL_f0ce51a9_4_k_cu_afa13dae_343454cuda3std3__442_GLOBAL__N__f0ce51a9_4_k_cu_afa13dae_343456ignoreE
	.align		8
        /*0040*/ 	.dword	_ZN40_INTERNAL_f0ce51a9_4_k_cu_afa13dae_343454cuda3std3__419piecewise_constructE
	.align		8
        /*0048*/ 	.dword	_ZN40_INTERNAL_f0ce51a9_4_k_cu_afa13dae_343454cuda3std3__48in_placeE
	.align		8
        /*0050*/ 	.dword	_ZN40_INTERNAL_f0ce51a9_4_k_cu_afa13dae_343454cuda3std6ranges3__45__cpo4swapE
	.align		8
        /*0058*/ 	.dword	_ZN40_INTERNAL_f0ce51a9_4_k_cu_afa13dae_343454cuda3std6ranges3__45__cpo9iter_moveE
	.align		8
        /*0060*/ 	.dword	_ZN40_INTERNAL_f0ce51a9_4_k_cu_afa13dae_343454cute7productE
	.align		8
        /*0068*/ 	.dword	_ZN40_INTERNAL_f0ce51a9_4_k_cu_afa13dae_343454cute1_E
	.align		8
        /*0070*/ 	.dword	$str$25
	.align		8
        /*0078*/ 	.dword	$str$26
	.align		8
        /*0080*/ 	.dword	$str$27
	.align		8
        /*0088*/ 	.dword	$str$28


//--------------------- .text._ZN7cutlass13device_kernelINS_4gemm6kernel13GemmUniversalIN4cute5tupleIJiiiiEEENS1_10collective13CollectiveMmaINS1_35MainloopSm100TmaUmmaWarpSpecializedILi4ELi2ELi4ENS5_IJNS4_1CILi1EEESB_SB_EEEEENS5_IJNSA_ILi64EEENSA_ILi256EEESE_EEENS_6half_tENS5_IJlSB_lEEESH_SI_NS4_8TiledMMAINS4_8MMA_AtomIJNS4_20SM100_MMA_F16BF16_SSISH_SH_fLi64ELi256ELNS4_4UMMA5MajorE0ELSN_0ELNSM_7ScaleInE0ELSO_0EEEEEENS4_6LayoutISC_NS5_IJNSA_ILi0EEESS_SS_EEEEENS5_IJNS4_10UnderscoreESV_SV_EEEEENS4_13SM90_TMA_LOADENS4_14ComposedLayoutINS4_7SwizzleILi3ELi4ELi3EEENS4_18smem_ptr_flag_bitsILi16EEENSR_INS5_IJNSA_ILi8EEESE_EEENS5_IJSE_SB_EEEEEEEvNS4_8identityESY_S18_vS19_EENS_8epilogue10collective18CollectiveEpilogueINS1B_23Sm100TmaWarpSpecializedILi4ELi2ELi32ELb1ELb0EEEJSG_NS5_IJNSR_ISE_SB_EES1G_EEESH_SI_SH_SI_NS1B_6fusion15FusionCallbacksIS1F_NS1I_17LinearCombinationISH_fSH_fLNS_15FloatRoundStyleE2EEESG_S1H_JEEENS4_5SM1004TMEM4LOAD26SM100_TMEM_LOAD_16dp256b8xESY_S18_NS4_17SM75_U32x4_LDSM_NENS4_14SM90_TMA_STOREES18_NS4_17SM90_U32x4_STSM_NENS4_39AutoVectorizingCopyWithAssumedAlignmentILi128EEEEEEvvEEEEvNT_6ParamsE --------------------------
	.section	.text._ZN7cutlass13device_kernelINS_4gemm6kernel13GemmUniversalIN4cute5tupleIJiiiiEEENS1_10collective13CollectiveMmaINS1_35MainloopSm100TmaUmmaWarpSpecializedILi4ELi2ELi4ENS5_IJNS4_1CILi1EEESB_SB_EEEEENS5_IJNSA_ILi64EEENSA_ILi256EEESE_EEENS_6half_tENS5_IJlSB_lEEESH_SI_NS4_8TiledMMAINS4_8MMA_AtomIJNS4_20SM100_MMA_F16BF16_SSISH_SH_fLi64ELi256ELNS4_4UMMA5MajorE0ELSN_0ELNSM_7ScaleInE0ELSO_0EEEEEENS4_6LayoutISC_NS5_IJNSA_ILi0EEESS_SS_EEEEENS5_IJNS4_10UnderscoreESV_SV_EEEEENS4_13SM90_TMA_LOADENS4_14ComposedLayoutINS4_7SwizzleILi3ELi4ELi3EEENS4_18smem_ptr_flag_bitsILi16EEENSR_INS5_IJNSA_ILi8EEESE_EEENS5_IJSE_SB_EEEEEEEvNS4_8identityESY_S18_vS19_EENS_8epilogue10collective18CollectiveEpilogueINS1B_23Sm100TmaWarpSpecializedILi4ELi2ELi32ELb1ELb0EEEJSG_NS5_IJNSR_ISE_SB_EES1G_EEESH_SI_SH_SI_NS1B_6fusion15FusionCallbacksIS1F_NS1I_17LinearCombinationISH_fSH_fLNS_15FloatRoundStyleE2EEESG_S1H_JEEENS4_5SM1004TMEM4LOAD26SM100_TMEM_LOAD_16dp256b8xESY_S18_NS4_17SM75_U32x4_LDSM_NENS4_14SM90_TMA_STOREES18_NS4_17SM90_U32x4_STSM_NENS4_39AutoVectorizingCopyWithAssumedAlignmentILi128EEEEEEvvEEEEvNT_6ParamsE,"ax",@progbits
	.align	128
.text._ZN7cutlass13device_kernelINS_4gemm6kernel13GemmUniversalIN4cute5tupleIJiiiiEEENS1_10collective13CollectiveMmaINS1_35MainloopSm100TmaUmmaWarpSpecializedILi4ELi2ELi4ENS5_IJNS4_1CILi1EEESB_SB_EEEEENS5_IJNSA_ILi64EEENSA_ILi256EEESE_EEENS_6half_tENS5_IJlSB_lEEESH_SI_NS4_8TiledMMAINS4_8MMA_AtomIJNS4_20SM100_MMA_F16BF16_SSISH_SH_fLi64ELi256ELNS4_4UMMA5MajorE0ELSN_0ELNSM_7ScaleInE0ELSO_0EEEEEENS4_6LayoutISC_NS5_IJNSA_ILi0EEESS_SS_EEEEENS5_IJNS4_10UnderscoreESV_SV_EEEEENS4_13SM90_TMA_LOADENS4_14ComposedLayoutINS4_7SwizzleILi3ELi4ELi3EEENS4_18smem_ptr_flag_bitsILi16EEENSR_INS5_IJNSA_ILi8EEESE_EEENS5_IJSE_SB_EEEEEEEvNS4_8identityESY_S18_vS19_EENS_8epilogue10collective18CollectiveEpilogueINS1B_23Sm100TmaWarpSpecializedILi4ELi2ELi32ELb1ELb0EEEJSG_NS5_IJNSR_ISE_SB_EES1G_EEESH_SI_SH_SI_NS1B_6fusion15FusionCallbacksIS1F_NS1I_17LinearCombinationISH_fSH_fLNS_15FloatRoundStyleE2EEESG_S1H_JEEENS4_5SM1004TMEM4LOAD26SM100_TMEM_LOAD_16dp256b8xESY_S18_NS4_17SM75_U32x4_LDSM_NENS4_14SM90_TMA_STOREES18_NS4_17SM90_U32x4_STSM_NENS4_39AutoVectorizingCopyWithAssumedAlignmentILi128EEEEEEvvEEEEvNT_6ParamsE:
        .type           _ZN7cutlass13device_kernelINS_4gemm6kernel13GemmUniversalIN4cute5tupleIJiiiiEEENS1_10collective13CollectiveMmaINS1_35MainloopSm100TmaUmmaWarpSpecializedILi4ELi2ELi4ENS5_IJNS4_1CILi1EEESB_SB_EEEEENS5_IJNSA_ILi64EEENSA_ILi256EEESE_EEENS_6half_tENS5_IJlSB_lEEESH_SI_NS4_8TiledMMAINS4_8MMA_AtomIJNS4_20SM100_MMA_F16BF16_SSISH_SH_fLi64ELi256ELNS4_4UMMA5MajorE0ELSN_0ELNSM_7ScaleInE0ELSO_0EEEEEENS4_6LayoutISC_NS5_IJNSA_ILi0EEESS_SS_EEEEENS5_IJNS4_10UnderscoreESV_SV_EEEEENS4_13SM90_TMA_LOADENS4_14ComposedLayoutINS4_7SwizzleILi3ELi4ELi3EEENS4_18smem_ptr_flag_bitsILi16EEENSR_INS5_IJNSA_ILi8EEESE_EEENS5_IJSE_SB_EEEEEEEvNS4_8identityESY_S18_vS19_EENS_8epilogue10collective18CollectiveEpilogueINS1B_23Sm100TmaWarpSpecializedILi4ELi2ELi32ELb1ELb0EEEJSG_NS5_IJNSR_ISE_SB_EES1G_EEESH_SI_SH_SI_NS1B_6fusion15FusionCallbacksIS1F_NS1I_17LinearCombinationISH_fSH_fLNS_15FloatRoundStyleE2EEESG_S1H_JEEENS4_5SM1004TMEM4LOAD26SM100_TMEM_LOAD_16dp256b8xESY_S18_NS4_17SM75_U32x4_LDSM_NENS4_14SM90_TMA_STOREES18_NS4_17SM90_U32x4_STSM_NENS4_39AutoVectorizingCopyWithAssumedAlignmentILi128EEEEEEvvEEEEvNT_6ParamsE,@function
        .size           _ZN7cutlass13device_kernelINS_4gemm6kernel13GemmUniversalIN4cute5tupleIJiiiiEEENS1_10collective13CollectiveMmaINS1_35MainloopSm100TmaUmmaWarpSpecializedILi4ELi2ELi4ENS5_IJNS4_1CILi1EEESB_SB_EEEEENS5_IJNSA_ILi64EEENSA_ILi256EEESE_EEENS_6half_tENS5_IJlSB_lEEESH_SI_NS4_8TiledMMAINS4_8MMA_AtomIJNS4_20SM100_MMA_F16BF16_SSISH_SH_fLi64ELi256ELNS4_4UMMA5MajorE0ELSN_0ELNSM_7ScaleInE0ELSO_0EEEEEENS4_6LayoutISC_NS5_IJNSA_ILi0EEESS_SS_EEEEENS5_IJNS4_10UnderscoreESV_SV_EEEEENS4_13SM90_TMA_LOADENS4_14ComposedLayoutINS4_7SwizzleILi3ELi4ELi3EEENS4_18smem_ptr_flag_bitsILi16EEENSR_INS5_IJNSA_ILi8EEESE_EEENS5_IJSE_SB_EEEEEEEvNS4_8identityESY_S18_vS19_EENS_8epilogue10collective18CollectiveEpilogueINS1B_23Sm100TmaWarpSpecializedILi4ELi2ELi32ELb1ELb0EEEJSG_NS5_IJNSR_ISE_SB_EES1G_EEESH_SI_SH_SI_NS1B_6fusion15FusionCallbacksIS1F_NS1I_17LinearCombinationISH_fSH_fLNS_15FloatRoundStyleE2EEESG_S1H_JEEENS4_5SM1004TMEM4LOAD26SM100_TMEM_LOAD_16dp256b8xESY_S18_NS4_17SM75_U32x4_LDSM_NENS4_14SM90_TMA_STOREES18_NS4_17SM90_U32x4_STSM_NENS4_39AutoVectorizingCopyWithAssumedAlignmentILi128EEEEEEvvEEEEvNT_6ParamsE,(.L_x_176 - _ZN7cutlass13device_kernelINS_4gemm6kernel13GemmUniversalIN4cute5tupleIJiiiiEEENS1_10collective13CollectiveMmaINS1_35MainloopSm100TmaUmmaWarpSpecializedILi4ELi2ELi4ENS5_IJNS4_1CILi1EEESB_SB_EEEEENS5_IJNSA_ILi64EEENSA_ILi256EEESE_EEENS_6half_tENS5_IJlSB_lEEESH_SI_NS4_8TiledMMAINS4_8MMA_AtomIJNS4_20SM100_MMA_F16BF16_SSISH_SH_fLi64ELi256ELNS4_4UMMA5MajorE0ELSN_0ELNSM_7ScaleInE0ELSO_0EEEEEENS4_6LayoutISC_NS5_IJNSA_ILi0EEESS_SS_EEEEENS5_IJNS4_10UnderscoreESV_SV_EEEEENS4_13SM90_TMA_LOADENS4_14ComposedLayoutINS4_7SwizzleILi3ELi4ELi3EEENS4_18smem_ptr_flag_bitsILi16EEENSR_INS5_IJNSA_ILi8EEESE_EEENS5_IJSE_SB_EEEEEEEvNS4_8identityESY_S18_vS19_EENS_8epilogue10collective18CollectiveEpilogueINS1B_23Sm100TmaWarpSpecializedILi4ELi2ELi32ELb1ELb0EEEJSG_NS5_IJNSR_ISE_SB_EES1G_EEESH_SI_SH_SI_NS1B_6fusion15FusionCallbacksIS1F_NS1I_17LinearCombinationISH_fSH_fLNS_15FloatRoundStyleE2EEESG_S1H_JEEENS4_5SM1004TMEM4LOAD26SM100_TMEM_LOAD_16dp256b8xESY_S18_NS4_17SM75_U32x4_LDSM_NENS4_14SM90_TMA_STOREES18_NS4_17SM90_U32x4_STSM_NENS4_39AutoVectorizingCopyWithAssumedAlignmentILi128EEEEEEvvEEEEvNT_6ParamsE)
        .other          _ZN7cutlass13device_kernelINS_4gemm6kernel13GemmUniversalIN4cute5tupleIJiiiiEEENS1_10collective13CollectiveMmaINS1_35MainloopSm100TmaUmmaWarpSpecializedILi4ELi2ELi4ENS5_IJNS4_1CILi1EEESB_SB_EEEEENS5_IJNSA_ILi64EEENSA_ILi256EEESE_EEENS_6half_tENS5_IJlSB_lEEESH_SI_NS4_8TiledMMAINS4_8MMA_AtomIJNS4_20SM100_MMA_F16BF16_SSISH_SH_fLi64ELi256ELNS4_4UMMA5MajorE0ELSN_0ELNSM_7ScaleInE0ELSO_0EEEEEENS4_6LayoutISC_NS5_IJNSA_ILi0EEESS_SS_EEEEENS5_IJNS4_10UnderscoreESV_SV_EEEEENS4_13SM90_TMA_LOADENS4_14ComposedLayoutINS4_7SwizzleILi3ELi4ELi3EEENS4_18smem_ptr_flag_bitsILi16EEENSR_INS5_IJNSA_ILi8EEESE_EEENS5_IJSE_SB_EEEEEEEvNS4_8identityESY_S18_vS19_EENS_8epilogue10collective18CollectiveEpilogueINS1B_23Sm100TmaWarpSpecializedILi4ELi2ELi32ELb1ELb0EEEJSG_NS5_IJNSR_ISE_SB_EES1G_EEESH_SI_SH_SI_NS1B_6fusion15FusionCallbacksIS1F_NS1I_17LinearCombinationISH_fSH_fLNS_15FloatRoundStyleE2EEESG_S1H_JEEENS4_5SM1004TMEM4LOAD26SM100_TMEM_LOAD_16dp256b8xESY_S18_NS4_17SM75_U32x4_LDSM_NENS4_14SM90_TMA_STOREES18_NS4_17SM90_U32x4_STSM_NENS4_39AutoVectorizingCopyWithAssumedAlignmentILi128EEEEEEvvEEEEvNT_6ParamsE,@"STO_CUDA_ENTRY STV_DEFAULT"
_ZN7cutlass13device_kernelINS_4gemm6kernel13GemmUniversalIN4cute5tupleIJiiiiEEENS1_10collective13CollectiveMmaINS1_35MainloopSm100TmaUmmaWarpSpecializedILi4ELi2ELi4ENS5_IJNS4_1CILi1EEESB_SB_EEEEENS5_IJNSA_ILi64EEENSA_ILi256EEESE_EEENS_6half_tENS5_IJlSB_lEEESH_SI_NS4_8TiledMMAINS4_8MMA_AtomIJNS4_20SM100_MMA_F16BF16_SSISH_SH_fLi64ELi256ELNS4_4UMMA5MajorE0ELSN_0ELNSM_7ScaleInE0ELSO_0EEEEEENS4_6LayoutISC_NS5_IJNSA_ILi0EEESS_SS_EEEEENS5_IJNS4_10UnderscoreESV_SV_EEEEENS4_13SM90_TMA_LOADENS4_14ComposedLayoutINS4_7SwizzleILi3ELi4ELi3EEENS4_18smem_ptr_flag_bitsILi16EEENSR_INS5_IJNSA_ILi8EEESE_EEENS5_IJSE_SB_EEEEEEEvNS4_8identityESY_S18_vS19_EENS_8epilogue10collective18CollectiveEpilogueINS1B_23Sm100TmaWarpSpecializedILi4ELi2ELi32ELb1ELb0EEEJSG_NS5_IJNSR_ISE_SB_EES1G_EEESH_SI_SH_SI_NS1B_6fusion15FusionCallbacksIS1F_NS1I_17LinearCombinationISH_fSH_fLNS_15FloatRoundStyleE2EEESG_S1H_JEEENS4_5SM1004TMEM4LOAD26SM100_TMEM_LOAD_16dp256b8xESY_S18_NS4_17SM75_U32x4_LDSM_NENS4_14SM90_TMA_STOREES18_NS4_17SM90_U32x4_STSM_NENS4_39AutoVectorizingCopyWithAssumedAlignmentILi128EEEEEEvvEEEEvNT_6ParamsE:
[----:B------:R-:W1:Y:S01]  /*0000*/  LDC R1, c[0x0][0x37c] ;  /* 0x0000df00ff017b82 */ /* 0x000e620000000800 */
[----:B------:R-:W2:Y:S01]  /*0010*/  S2R R101, SR_TID.X ;  /* 0x0000000000657919 */ /* 0x000ea20000002100 */
[----:B------:R-:W3:Y:S01]  /*0020*/  LDCU.64 UR4, c[0x0][0x890] ;  /* 0x00011200ff0477ac */ /* 0x000ee20008000a00 */
[----:B------:R-:W-:Y:S02]  /*0030*/  PRMT R88, RZ, 0x7610, R88 ;  /* 0x00007610ff587816 */ /* 0x000fe40000000058 */
[----:B------:R-:W-:Y:S01]  /*0040*/  ELECT P5, URZ, PT ;  /* 0x0000000000ff782f */ /* 0x000fe200038a0000 */
[----:B------:R-:W4:Y:S01]  /*0050*/  LDCU.64 UR46, c[0x0][0x358] ;  /* 0x00006b00ff2e77ac */ /* 0x000f220008000a00 */
[----:B---3--:R-:W-:-:S04]  /*0060*/  UISETP.NE.U32.AND UP0, UPT, UR4, URZ, UPT ;  /* 0x000000ff0400728c */ /* 0x008fc8000bf05070 */
[----:B------:R-:W-:Y:S01]  /*0070*/  UISETP.NE.AND.EX UP0, UPT, UR5, URZ, UPT, UP0 ;  /* 0x000000ff0500728c */ /* 0x000fe2000bf05300 */
[----:B--2---:R-:W-:-:S05]  /*0080*/  SHF.R.U32.HI R93, RZ, 0x5, R101 ;  /* 0x00000005ff5d7819 */ /* 0x004fca0000011665 */
[----:B------:R-:W2:Y:S02]  /*0090*/  SHFL.IDX PT, R0, R93, RZ, 0x1f ;  /* 0x00001fff5d007589 */ /* 0x000ea400000e0000 */
[----:B--2---:R-:W-:Y:S01]  /*00a0*/  R2UR UR8, R0 ;  /* 0x00000000000872ca */ /* 0x004fe200000e0000 */
[----:B-1--4-:R-:W-:-:S14]  /*00b0*/  BRA.U UP0, `(.L_x_0) ;  /* 0x00000001002c7547 */ /* 0x012fdc000b800000 */
[----:B------:R-:W1:Y:S02]  /*00c0*/  LDCU.64 UR6, c[0x0][0x888] ;  /* 0x00011100ff0677ac */ /* 0x000e640008000a00 */
[----:B-1----:R-:W-:-:S04]  /*00d0*/  UISETP.NE.U32.AND UP0, UPT, UR6, URZ, UPT ;  /* 0x000000ff0600728c */ /* 0x002fc8000bf05070 */
[----:B------:R-:W-:-:S09]  /*00e0*/  UISETP.NE.AND.EX UP0, UPT, UR7, URZ, UPT, UP0 ;  /* 0x000000ff0700728c */ /* 0x000fd2000bf05300 */
[----:B------:R-:W-:Y:S05]  /*00f0*/  BRA.U !UP0, `(.L_x_1) ;  /* 0x0000000108107547 */ /* 0x000fea000b800000 */
[----:B------:R-:W1:Y:S02]  /*0100*/  LDC.64 R2, c[0x0][0x888] ;  /* 0x00022200ff027b82 */ /* 0x000e640000000a00 */
[----:B-1----:R1:W5:Y:S01]  /*0110*/  LDG.E R49, desc[UR46][R2.64] ;  /* 0x0000002e02317981 */ /* 0x002362000c1e1900 */
[----:B------:R-:W-:Y:S01]  /*0120*/  HFMA2 R88, -RZ, RZ, 0, 5.9604644775390625e-08 ;  /* 0x00000001ff587431 */ /* 0x000fe200000001ff */
[----:B------:R-:W-:Y:S05]  /*0130*/  BRA `(.L_x_0) ;  /* 0x00000000000c7947 */ /* 0x000fea0003800000 */
.L_x_1:
[----:B------:R-:W1:Y:S01]  /*0140*/  LDCU UR6, c[0x0][0x880] ;  /* 0x00011000ff0677ac */ /* 0x000e620008000800 */
[----:B------:R-:W-:Y:S01]  /*0150*/  HFMA2 R88, -RZ, RZ, 0, 5.9604644775390625e-08 ;  /* 0x00000001ff587431 */ /* 0x000fe200000001ff */
[----:B-1----:R-:W-:-:S07]  /*0160*/  MOV R49, UR6 ;  /* 0x0000000600317c02 */ /* 0x002fce0008000f00 */
.L_x_0:
[----:B------:R-:W2:Y:S02]  /*0170*/  LDCU.64 UR6, c[0x0][0x8b0] ;  /* 0x00011600ff0677ac */ /* 0x000ea40008000a00 */
[----:B--2---:R-:W-:-:S04]  /*0180*/  UISETP.NE.U32.AND UP0, UPT, UR6, URZ, UPT ;  /* 0x000000ff0600728c */ /* 0x004fc8000bf05070 */
[----:B------:R-:W-:-:S09]  /*0190*/  UISETP.NE.AND.EX UP0, UPT, UR7, URZ, UPT, UP0 ;  /* 0x000000ff0700728c */ /* 0x000fd2000bf05300 */
[----:B------:R-:W-:Y:S05]  /*01a0*/  BRA.U UP0, `(.L_x_2) ;  /* 0x0000000100247547 */ /* 0x000fea000b800000 */
[----:B------:R-:W2:Y:S02]  /*01b0*/  LDCU.64 UR6, c[0x0][0x8a8] ;  /* 0x00011500ff0677ac */ /* 0x000ea40008000a00 */
[----:B--2---:R-:W-:-:S04]  /*01c0*/  UISETP.NE.U32.AND UP0, UPT, UR6, URZ, UPT ;  /* 0x000000ff0600728c */ /* 0x004fc8000bf05070 */
[----:B------:R-:W-:-:S09]  /*01d0*/  UISETP.NE.AND.EX UP0, UPT, UR7, URZ, UPT, UP0 ;  /* 0x000000ff0700728c */ /* 0x000fd2000bf05300 */
[----:B------:R-:W-:Y:S05]  /*01e0*/  BRA.U !UP0, `(.L_x_3) ;  /* 0x00000001080c7547 */ /* 0x000fea000b800000 */
[----:B-1----:R-:W1:Y:S02]  /*01f0*/  LDC.64 R2, c[0x0][0x8a8] ;  /* 0x00022a00ff027b82 */ /* 0x002e640000000a00 */
[----:B-1----:R2:W5:Y:S01]  /*0200*/  LDG.E R47, desc[UR46][R2.64] ;  /* 0x0000002e022f7981 */ /* 0x002562000c1e1900 */
[----:B------:R-:W-:Y:S05]  /*0210*/  BRA `(.L_x_2) ;  /* 0x0000000000087947 */ /* 0x000fea0003800000 */
.L_x_3:
[----:B------:R-:W2:Y:S02]  /*0220*/  LDCU UR6, c[0x0][0x8a0] ;  /* 0x00011400ff0677ac */ /* 0x000ea40008000800 */
[----:B--2---:R-:W-:Y:S02]  /*0230*/  MOV R47, UR6 ;  /* 0x00000006002f7c02 */ /* 0x004fe40008000f00 */
.L_x_2:
[----:B------:R-:W-:Y:S01]  /*0240*/  IMAD.U32 R0, RZ, RZ, UR8 ;  /* 0x00000008ff007e24 */ /* 0x000fe2000f8e00ff */
[----:B------:R-:W-:Y:S04]  /*0250*/  BSSY.RECONVERGENT B0, `(.L_x_4) ;  /* 0x000000c000007945 */ /* 0x000fe80003800200 */
[C---:B------:R-:W-:Y:S02]  /*0260*/  ISETP.NE.OR P1, PT, R0.reuse, 0x1, !P5 ;  /* 0x000000010000780c */ /* 0x040fe40006f25670 */
[----:B------:R-:W-:-:S11]  /*0270*/  ISETP.NE.OR P0, PT, R0, 0x3, !P5 ;  /* 0x000000030000780c */ /* 0x000fd60006f05670 */
[----:B------:R-:W-:Y:S05]  /*0280*/  @P1 BRA `(.L_x_5) ;  /* 0x0000000000201947 */ /* 0x000fea0003800000 */
[----:B------:R-:W3:Y:S02]  /*0290*/  LDCU.64 UR6, c[0x0][0x348] ;  /* 0x00006900ff0677ac */ /* 0x000ee40008000a00 */
[----:B---3--:R-:W-:Y:S02]  /*02a0*/  UIADD3 UR10, UP1, UPT, UR6, 0x80, URZ ;  /* 0x00000080060a7890 */ /* 0x008fe4000ff3e0ff */
[----:B------:R-:W-:Y:S02]  /*02b0*/  UIADD3 UR6, UP0, UPT, UR6, 0x180, URZ ;  /* 0x0000018006067890 */ /* 0x000fe4000ff1e0ff */
[----:B------:R-:W-:Y:S02]  /*02c0*/  UIADD3.X UR11, UPT, UPT, URZ, UR7, URZ, UP1, !UPT ;  /* 0x00000007ff0b7290 */ /* 0x000fe40008ffe4ff */
[----:B------:R-:W-:-:S07]  /*02d0*/  UIADD3.X UR7, UPT, UPT, URZ, UR7, URZ, UP0, !UPT ;  /* 0x00000007ff077290 */ /* 0x000fce00087fe4ff */
[----:B------:R3:W-:Y:S02]  /*02e0*/  UTMACCTL.PF [UR10] ;  /* 0x000000000a0079b9 */ /* 0x0007e40008040000 */
[----:B------:R3:W-:Y:S02]  /*02f0*/  UTMACCTL.PF [UR6] ;  /* 0x00000000060079b9 */ /* 0x0007e40008040000 */
[----:B---3--:R-:W-:Y:S01]  /*0300*/  NOP ;  /* 0x0000000000007918 */ /* 0x008fe20000000000 */
.L_x_5:
[----:B------:R-:W-:Y:S05]  /*0310*/  BSYNC.RECONVERGENT B0 ;  /* 0x0000000000007941 */ /* 0x000fea0003800200 */
.L_x_4:
[----:B------:R-:W-:Y:S04]  /*0320*/  BSSY.RECONVERGENT B0, `(.L_x_6) ;  /* 0x000000a000007945 */ /* 0x000fe80003800200 */
        /* <DEDUP_REMOVED lines=9> */
.L_x_7:
[----:B------:R-:W-:Y:S05]  /*03c0*/  BSYNC.RECONVERGENT B0 ;  /* 0x0000000000007941 */ /* 0x000fea0003800200 */
.L_x_6:
[----:B------:R-:W3:Y:S01]  /*03d0*/  LDCU.64 UR6, c[0x0][0x888] ;  /* 0x00011100ff0677ac */ /* 0x000ee20008000a00 */
[----:B------:R-:W-:Y:S02]  /*03e0*/  UISETP.EQ.U32.AND UP1, UPT, UR4, URZ, UPT ;  /* 0x000000ff0400728c */ /* 0x000fe4000bf22070 */
[----:B------:R-:W-:Y:S02]  /*03f0*/  UPLOP3.LUT UP2, UPT, UPT, UPT, UPT, 0x80, 0x8 ;  /* 0x000000000008789c */ /* 0x000fe40003f4f070 */
[----:B---3--:R-:W-:-:S04]  /*0400*/  UISETP.NE.U32.AND UP0, UPT, UR6, URZ, UPT ;  /* 0x000000ff0600728c */ /* 0x008fc8000bf05070 */
[----:B------:R-:W-:-:S04]  /*0410*/  UISETP.NE.AND.EX UP0, UPT, UR7, URZ, UPT, UP0 ;  /* 0x000000ff0700728c */ /* 0x000fc8000bf05300 */
[----:B------:R-:W-:-:S04]  /*0420*/  UISETP.EQ.OR.EX UP3, UPT, UR5, URZ, !UP0, UP1 ;  /* 0x000000ff0500728c */ /* 0x000fc8000c762710 */
[----:B------:R-:W-:-:S05]  /*0430*/  UP2UR UR50, UPR, URZ, 0x8 ;  /* 0x00000008ff327883 */ /* 0x000fca0008000000 */
[----:B------:R-:W-:Y:S07]  /*0440*/  BRA.U !UP3, `(.L_x_8) ;  /* 0x000000010b207547 */ /* 0x000fee000b800000 */
[----:B------:R-:W-:Y:S01]  /*0450*/  UISETP.NE.U32.AND UP2, UPT, UR4, URZ, UPT ;  /* 0x000000ff0400728c */ /* 0x000fe2000bf45070 */
[----:B-----5:R-:W-:Y:S01]  /*0460*/  FSETP.NEU.AND P0, PT, R49, RZ, PT ;  /* 0x000000ff3100720b */ /* 0x020fe20003f0d000 */
[----:B------:R-:W-:Y:S02]  /*0470*/  USEL UR4, URZ, 0xffffffff, UP0 ;  /* 0xffffffffff047887 */ /* 0x000fe40008000000 */
[----:B------:R-:W-:-:S10]  /*0480*/  UISETP.NE.AND.EX UP2, UPT, UR5, URZ, UPT, UP2 ;  /* 0x000000ff0500728c */ /* 0x000fd4000bf45320 */
[----:B------:R-:W-:Y:S01]  /*0490*/  VOTEU.ANY UP1, P0 ;  /* 0x0000000000ff7886 */ /* 0x000fe20000020100 */
[----:B------:R-:W-:-:S04]  /*04a0*/  @!UP2 USEL UR4, URZ, 0xffffffff, UP1 ;  /* 0xffffffffff04a887 */ /* 0x000fc80008800000 */
[----:B------:R-:W-:-:S04]  /*04b0*/  ULOP3.LUT UR4, UR4, 0x1, URZ, 0xc0, !UPT ;  /* 0x0000000104047892 */ /* 0x000fc8000f8ec0ff */
[----:B------:R-:W-:-:S11]  /*04c0*/  UISETP.NE.U32.AND UP2, UPT, UR4, 0x1, UPT ;  /* 0x000000010400788c */ /* 0x000fd6000bf45070 */
.L_x_8:
[----:B-12---:R-:W1:Y:S01]  /*04d0*/  SHFL.IDX PT, R2, R93, RZ, 0x1f ;  /* 0x00001fff5d027589 */ /* 0x006e6200000e0000 */
[----:B------:R-:W-:-:S04]  /*04e0*/  UISETP.NE.AND UP1, UPT, UR8, 0x2, UPT ;  /* 0x000000020800788c */ /* 0x000fc8000bf25270 */
[----:B------:R-:W-:Y:S01]  /*04f0*/  USEL UR6, URZ, 0x1, UP1 ;  /* 0x00000001ff067887 */ /* 0x000fe20008800000 */
[----:B-1----:R-:W-:-:S13]  /*0500*/  ISETP.NE.AND P0, PT, R2, RZ, PT ;  /* 0x000000ff0200720c */ /* 0x002fda0003f05270 */
[----:B------:R-:W-:Y:S05]  /*0510*/  @P0 BRA `(.L_x_9) ;  /* 0x0000000000480947 */ /* 0x000fea0003800000 */
[----:B------:R-:W1:Y:S01]  /*0520*/  S2UR UR5, SR_CgaCtaId ;  /* 0x00000000000579c3 */ /* 0x000e620000008800 */
[----:B------:R-:W-:Y:S01]  /*0530*/  UMOV UR7, 0x400 ;  /* 0x0000040000077882 */ /* 0x000fe20000000000 */
[----:B------:R-:W-:Y:S01]  /*0540*/  UMOV UR4, 0x1 ;  /* 0x0000000100047882 */ /* 0x000fe20000000000 */
[----:B------:R-:W-:Y:S01]  /*0550*/  ELECT P0, URZ, PT ;  /* 0x0000000000ff782f */ /* 0x000fe20003800000 */
[----:B------:R-:W-:-:S04]  /*0560*/  UIADD3 UR10, UPT, UPT, -UR4, 0x100000, URZ ;  /* 0x00100000040a7890 */ /* 0x000fc8000fffe1ff */
[----:B------:R-:W-:Y:S02]  /*0570*/  USHF.L.U32 UR11, UR10, 0xb, URZ ;  /* 0x0000000b0a0b7899 */ /* 0x000fe400080006ff */
[----:B------:R-:W-:Y:S02]  /*0580*/  USHF.L.U32 UR10, UR10, 0x1, URZ ;  /* 0x000000010a0a7899 */ /* 0x000fe400080006ff */
[----:B-1----:R-:W-:Y:S01]  /*0590*/  ULEA UR5, UR5, UR7, 0x18 ;  /* 0x0000000705057291 */ /* 0x002fe2000f8ec0ff */
[----:B------:R-:W1:Y:S11]  /*05a0*/  FENCE.VIEW.ASYNC.S ;  /* 0x00000000000073c6 */ /* 0x000e760000000000 */
[----:B-1----:R1:W2:Y:S01]  /*05b0*/  SYNCS.EXCH.64 URZ, [UR5], UR10 ;  /* 0x0000000a05ff75b2 */ /* 0x0022a20008000100 */
[----:B------:R1:W3:Y:S01]  /*05c0*/  SYNCS.EXCH.64 URZ, [UR5+0x20], UR10 ;  /* 0x0000200a05ff75b2 */ /* 0x0002e20008000100 */
[----:B------:R1:W4:Y:S01]  /*05d0*/  SYNCS.EXCH.64 URZ, [UR5+0x8], UR10 ;  /* 0x0000080a05ff75b2 */ /* 0x0003220008000100 */
[----:B------:R1:W1:Y:S01]  /*05e0*/  SYNCS.EXCH.64 URZ, [UR5+0x28], UR10 ;  /* 0x0000280a05ff75b2 */ /* 0x0002620008000100 */
[----:B------:R1:W1:Y:S01]  /*05f0*/  SYNCS.EXCH.64 URZ, [UR5+0x10], UR10 ;  /* 0x0000100a05ff75b2 */ /* 0x0002620008000100 */
[----:B------:R1:W1:Y:S01]  /*0600*/  SYNCS.EXCH.64 URZ, [UR5+0x30], UR10 ;  /* 0x0000300a05ff75b2 */ /* 0x0002620008000100 */
[----:B------:R1:W1:Y:S01]  /*0610*/  SYNCS.EXCH.64 URZ, [UR5+0x18], UR10 ;  /* 0x0000180a05ff75b2 */ /* 0x0002620008000100 */
[----:B------:R1:W1:Y:S01]  /*0620*/  SYNCS.EXCH.64 URZ, [UR5+0x38], UR10 ;  /* 0x0000380a05ff75b2 */ /* 0x0002620008000100 */
[----:B------:R-:W-:Y:S01]  /*0630*/  NOP ;  /* 0x0000000000007918 */ /* 0x000fe20000000000 */
.L_x_9:
[----:B------:R-:W2:Y:S01]  /*0640*/  SHFL.IDX PT, R2, R93, RZ, 0x1f ;  /* 0x00001fff5d027589 */ /* 0x000ea200000e0000 */
[----:B------:R-:W-:Y:S01]  /*0650*/  NOP ;  /* 0x0000000000007918 */ /* 0x000fe20000000000 */
[----:B--2---:R-:W-:-:S13]  /*0660*/  ISETP.NE.AND P0, PT, R2, 0x1, PT ;  /* 0x000000010200780c */ /* 0x004fda0003f05270 */
[----:B------:R-:W-:Y:S05]  /*0670*/  @P0 BRA `(.L_x_10) ;  /* 0x0000000000580947 */ /* 0x000fea0003800000 */
[----:B------:R-:W2:Y:S01]  /*0680*/  S2UR UR7, SR_CgaCtaId ;  /* 0x00000000000779c3 */ /* 0x000ea20000008800 */
[----:B------:R-:W-:Y:S01]  /*0690*/  UMOV UR9, 0x400 ;  /* 0x0000040000097882 */ /* 0x000fe20000000000 */
[----:B-1----:R-:W-:Y:S01]  /*06a0*/  UMOV UR5, 0x20 ;  /* 0x0000002000057882 */ /* 0x002fe20000000000 */
[----:B------:R-:W-:Y:S01]  /*06b0*/  UMOV UR4, 0x80 ;  /* 0x0000008000047882 */ /* 0x000fe20000000000 */
[----:B------:R-:W-:-:S04]  /*06c0*/  UIADD3 UR10, UPT, UPT, -UR5, 0x100000, URZ ;  /* 0x00100000050a7890 */ /* 0x000fc8000fffe1ff */
[----:B------:R-:W-:Y:S02]  /*06d0*/  USHF.L.U32 UR11, UR10, 0xb, URZ ;  /* 0x0000000b0a0b7899 */ /* 0x000fe400080006ff */
[----:B------:R-:W-:Y:S02]  /*06e0*/  USHF.L.U32 UR10, UR10, 0x1, URZ ;  /* 0x000000010a0a7899 */ /* 0x000fe400080006ff */
[----:B------:R-:W-:-:S04]  /*06f0*/  UIADD3 UR4, UPT, UPT, -UR4, 0x100000, URZ ;  /* 0x0010000004047890 */ /* 0x000fc8000fffe1ff */
[----:B------:R-:W-:Y:S02]  /*0700*/  USHF.L.U32 UR5, UR4, 0xb, URZ ;  /* 0x0000000b04057899 */ /* 0x000fe400080006ff */
[----:B------:R-:W-:Y:S01]  /*0710*/  USHF.L.U32 UR4, UR4, 0x1, URZ ;  /* 0x0000000104047899 */ /* 0x000fe200080006ff */
[----:B------:R-:W-:Y:S01]  /*0720*/  ELECT P0, URZ, PT ;  /* 0x0000000000ff782f */ /* 0x000fe20003800000 */
[----:B--2---:R-:W-:Y:S01]  /*0730*/  ULEA UR7, UR7, UR9, 0x18 ;  /* 0x0000000907077291 */ /* 0x004fe2000f8ec0ff */
[----:B------:R-:W1:Y:S11]  /*0740*/  FENCE.VIEW.ASYNC.S ;  /* 0x00000000000073c6 */ /* 0x000e760000000000 */
[----:B-1----:R2:W1:Y:S01]  /*0750*/  SYNCS.EXCH.64 URZ, [UR7+0x40], UR10 ;  /* 0x0000400a07ff75b2 */ /* 0x0024620008000100 */
[----:B------:R2:W1:Y:S01]  /*0760*/  SYNCS.EXCH.64 URZ, [UR7+0x60], UR4 ;  /* 0x0000600407ff75b2 */ /* 0x0004620008000100 */
[----:B------:R2:W1:Y:S01]  /*0770*/  SYNCS.EXCH.64 URZ, [UR7+0x48], UR10 ;  /* 0x0000480a07ff75b2 */ /* 0x0004620008000100 */
[----:B------:R2:W1:Y:S01]  /*0780*/  SYNCS.EXCH.64 URZ, [UR7+0x68], UR4 ;  /* 0x0000680407ff75b2 */ /* 0x0004620008000100 */
[----:B------:R2:W1:Y:S01]  /*0790*/  SYNCS.EXCH.64 URZ, [UR7+0x50], UR10 ;  /* 0x0000500a07ff75b2 */ /* 0x0004620008000100 */
[----:B------:R2:W1:Y:S01]  /*07a0*/  SYNCS.EXCH.64 URZ, [UR7+0x70], UR4 ;  /* 0x0000700407ff75b2 */ /* 0x0004620008000100 */
[----:B------:R2:W1:Y:S01]  /*07b0*/  SYNCS.EXCH.64 URZ, [UR7+0x58], UR10 ;  /* 0x0000580a07ff75b2 */ /* 0x0004620008000100 */
[----:B------:R2:W1:Y:S02]  /*07c0*/  SYNCS.EXCH.64 URZ, [UR7+0x78], UR4 ;  /* 0x0000780407ff75b2 */ /* 0x0004640008000100 */
[----:B--2---:R-:W-:Y:S01]  /*07d0*/  NOP ;  /* 0x0000000000007918 */ /* 0x004fe20000000000 */
.L_x_10:
[----:B------:R-:W2:Y:S01]  /*07e0*/  SHFL.IDX PT, R2, R93, RZ, 0x1f ;  /* 0x00001fff5d027589 */ /* 0x000ea200000e0000 */
[----:B------:R-:W-:Y:S01]  /*07f0*/  NOP ;  /* 0x0000000000007918 */ /* 0x000fe20000000000 */
[----:B--2---:R-:W-:-:S13]  /*0800*/  ISETP.NE.AND P0, PT, R2, 0x3, PT ;  /* 0x000000030200780c */ /* 0x004fda0003f05270 */
[----:B------:R-:W-:Y:S05]  /*0810*/  @P0 BRA `(.L_x_11) ;  /* 0x0000000000300947 */ /* 0x000fea0003800000 */
[----:B-1----:R-:W1:Y:S01]  /*0820*/  S2UR UR5, SR_CgaCtaId ;  /* 0x00000000000579c3 */ /* 0x002e620000008800 */
        /* <DEDUP_REMOVED lines=8> */
[----:B-1----:R2:W1:Y:S01]  /*08b0*/  SYNCS.EXCH.64 URZ, [UR5+0x80], UR10 ;  /* 0x0000800a05ff75b2 */ /* 0x0024620008000100 */
[----:B------:R2:W1:Y:S02]  /*08c0*/  SYNCS.EXCH.64 URZ, [UR5+0x88], UR10 ;  /* 0x0000880a05ff75b2 */ /* 0x0004640008000100 */
[----:B--2---:R-:W-:Y:S01]  /*08d0*/  NOP ;  /* 0x0000000000007918 */ /* 0x004fe20000000000 */
.L_x_11:
[----:B------:R-:W2:Y:S01]  /*08e0*/  SHFL.IDX PT, R2, R93, RZ, 0x1f ;  /* 0x00001fff5d027589 */ /* 0x000ea200000e0000 */
[----:B------:R-:W-:Y:S01]  /*08f0*/  NOP ;  /* 0x0000000000007918 */ /* 0x000fe20000000000 */
[----:B--2---:R-:W-:-:S13]  /*0900*/  ISETP.NE.AND P0, PT, R2, 0x4, PT ;  /* 0x000000040200780c */ /* 0x004fda0003f05270 */
[----:B------:R-:W-:Y:S05]  /*0910*/  @P0 BRA `(.L_x_12) ;  /* 0x00000000004c0947 */ /* 0x000fea0003800000 */
[----:B-1----:R-:W1:Y:S01]  /*0920*/  S2UR UR5, SR_CgaCtaId ;  /* 0x00000000000579c3 */ /* 0x002e620000008800 */
[----:B------:R-:W-:Y:S01]  /*0930*/  UMOV UR9, 0x100 ;  /* 0x0000010000097882 */ /* 0x000fe20000000000 */
[----:B------:R-:W-:Y:S01]  /*0940*/  UMOV UR7, 0x400 ;  /* 0x0000040000077882 */ /* 0x000fe20000000000 */
[----:B------:R-:W-:Y:S01]  /*0950*/  USEL UR9, UR9, 0xe0, UP2 ;  /* 0x000000e009097887 */ /* 0x000fe20009000000 */
[----:B------:R-:W-:Y:S01]  /*0960*/  UMOV UR4, 0x1 ;  /* 0x0000000100047882 */ /* 0x000fe20000000000 */
[----:B------:R-:W-:Y:S01]  /*0970*/  ELECT P0, URZ, PT ;  /* 0x0000000000ff782f */ /* 0x000fe20003800000 */
[----:B------:R-:W-:-:S04]  /*0980*/  UIADD3 UR10, UPT, UPT, -UR4, 0x100000, URZ ;  /* 0x00100000040a7890 */ /* 0x000fc8000fffe1ff */
[----:B------:R-:W-:Y:S02]  /*0990*/  USHF.L.U32 UR11, UR10, 0xb, URZ ;  /* 0x0000000b0a0b7899 */ /* 0x000fe400080006ff */
[----:B------:R-:W-:Y:S02]  /*09a0*/  USHF.L.U32 UR10, UR10, 0x1, URZ ;  /* 0x000000010a0a7899 */ /* 0x000fe400080006ff */
[----:B------:R-:W-:-:S04]  /*09b0*/  UIADD3 UR12, UPT, UPT, -UR9, 0x100000, URZ ;  /* 0x00100000090c7890 */ /* 0x000fc8000fffe1ff */
[----:B------:R-:W-:Y:S02]  /*09c0*/  USHF.L.U32 UR13, UR12, 0xb, URZ ;  /* 0x0000000b0c0d7899 */ /* 0x000fe400080006ff */
[----:B------:R-:W-:Y:S02]  /*09d0*/  USHF.L.U32 UR12, UR12, 0x1, URZ ;  /* 0x000000010c0c7899 */ /* 0x000fe400080006ff */
[----:B-1----:R-:W-:Y:S01]  /*09e0*/  ULEA UR5, UR5, UR7, 0x18 ;  /* 0x0000000705057291 */ /* 0x002fe2000f8ec0ff */
[----:B------:R-:W1:Y:S11]  /*09f0*/  FENCE.VIEW.ASYNC.S ;  /* 0x00000000000073c6 */ /* 0x000e760000000000 */
[----:B-1----:R2:W1:Y:S01]  /*0a00*/  SYNCS.EXCH.64 URZ, [UR5+0x90], UR10 ;  /* 0x0000900a05ff75b2 */ /* 0x0024620008000100 */
[----:B------:R2:W1:Y:S01]  /*0a10*/  SYNCS.EXCH.64 URZ, [UR5+0xa0], UR12 ;  /* 0x0000a00c05ff75b2 */ /* 0x0004620008000100 */
[----:B------:R2:W1:Y:S01]  /*0a20*/  SYNCS.EXCH.64 URZ, [UR5+0x98], UR10 ;  /* 0x0000980a05ff75b2 */ /* 0x0004620008000100 */
[----:B------:R2:W1:Y:S02]  /*0a30*/  SYNCS.EXCH.64 URZ, [UR5+0xa8], UR12 ;  /* 0x0000a80c05ff75b2 */ /* 0x0004640008000100 */
[----:B--2---:R-:W-:Y:S01]  /*0a40*/  NOP ;  /* 0x0000000000007918 */ /* 0x004fe20000000000 */
.L_x_12:
        /* <DEDUP_REMOVED lines=26> */
.L_x_13:
        /* <DEDUP_REMOVED lines=18> */
.L_x_14:
[----:B-1----:R-:W1:Y:S01]  /*0d10*/  S2UR UR5, SR_CTAID.X ;  /* 0x00000000000579c3 */ /* 0x002e620000002500 */
[----:B------:R-:W-:-:S05]  /*0d20*/  CS2R.32 R87, SR_CgaSize ;  /* 0x0000000000577805 */ /* 0x000fca0000008a00 */
[----:B------:R-:W-:-:S05]  /*0d30*/  IMAD R87, R87, -0xa0, RZ ;  /* 0xffffff6057577824 */ /* 0x000fca00078e02ff */
[----:B------:R-:W-:-:S14]  /*0d40*/  R2UR UR9, R87 ;  /* 0x00000000570972ca */ /* 0x000fdc00000e0000 */
[----:B------:R-:W2:Y:S01]  /*0d50*/  LDCU UR9, c[0x0][UR9+0x2b0] ;  /* 0x00005600090977ac */ /* 0x000ea20008000800 */
[----:B------:R-:W-:Y:S01]  /*0d60*/  NOP ;  /* 0x0000000000007918 */ /* 0x000fe20000000000 */
[----:B------:R-:W-:-:S05]  /*0d70*/  CS2R.32 R87, SR_CgaSize ;  /* 0x0000000000577805 */ /* 0x000fca0000008a00 */
[----:B------:R-:W-:-:S05]  /*0d80*/  IMAD R87, R87, -0xa0, RZ ;  /* 0xffffff6057577824 */ /* 0x000fca00078e02ff */
[----:B------:R-:W-:-:S14]  /*0d90*/  R2UR UR7, R87 ;  /* 0x00000000570772ca */ /* 0x000fdc00000e0000 */
[----:B------:R-:W3:Y:S01]  /*0da0*/  LDCU UR7, c[0x0][UR7+0x2b4] ;  /* 0x00005680070777ac */ /* 0x000ee20008000800 */
[----:B------:R-:W4:Y:S08]  /*0db0*/  S2UR UR4, SR_CTAID.Y ;  /* 0x00000000000479c3 */ /* 0x000f300000002600 */
[----:B------:R-:W3:Y:S01]  /*0dc0*/  LDC R10, c[0x0][0xb24] ;  /* 0x0002c900ff0a7b82 */ /* 0x000ee20000000800 */
[----:B-1----:R-:W-:-:S02]  /*0dd0*/  I2FP.F32.U32 R87, UR5 ;  /* 0x0000000500577c45 */ /* 0x002fc40008201000 */
[----:B------:R-:W-:-:S05]  /*0de0*/  CS2R.32 R3, SR_CgaSize ;  /* 0x0000000000037805 */ /* 0x000fca0000008a00 */
[----:B------:R-:W-:-:S06]  /*0df0*/  IMAD R3, R3, -0xa0, RZ ;  /* 0xffffff6003037824 */ /* 0x000fcc00078e02ff */
[----:B------:R-:W1:Y:S01]  /*0e00*/  LDC R3, c[0x0][R3+0x2a0] ;  /* 0x0000a80003037b82 */ /* 0x000e620000000800 */
[----:B------:R-:W-:Y:S01]  /*0e10*/  MOV R15, UR5 ;  /* 0x00000005000f7c02 */ /* 0x000fe20008000f00 */
[----:B--2---:R-:W-:Y:S01]  /*0e20*/  FMUL R87, R87, UR9 ;  /* 0x0000000957577c20 */ /* 0x004fe20008400000 */
[----:B----4-:R-:W-:Y:S02]  /*0e30*/  I2FP.F32.U32 R86, UR4 ;  /* 0x0000000400567c45 */ /* 0x010fe40008201000 */
[----:B------:R-:W-:-:S05]  /*0e40*/  CS2R.32 R2, SR_CgaSize ;  /* 0x0000000000027805 */ /* 0x000fca0000008a00 */
[----:B------:R-:W-:-:S06]  /*0e50*/  IMAD R2, R2, -0xa0, RZ ;  /* 0xffffff6002027824 */ /* 0x000fcc00078e02ff */
[----:B------:R-:W2:Y:S01]  /*0e60*/  LDC R2, c[0x0][R2+0x2a4] ;  /* 0x0000a90002027b82 */ /* 0x000ea20000000800 */
[----:B------:R-:W-:Y:S01]  /*0e70*/  MOV R14, UR4 ;  /* 0x00000004000e7c02 */ /* 0x000fe20008000f00 */
[----:B------:R-:W4:Y:S01]  /*0e80*/  F2I.U32.TRUNC.NTZ R87, R87 ;  /* 0x0000005700577305 */ /* 0x000f22000020f000 */
[----:B---3--:R-:W-:-:S05]  /*0e90*/  FMUL R86, R86, UR7 ;  /* 0x0000000756567c20 */ /* 0x008fca0008400000 */
[----:B------:R-:W-:Y:S01]  /*0ea0*/  BAR.SYNC.DEFER_BLOCKING 0x0 ;  /* 0x0000000000007b1d */ /* 0x000fe20000010000 */
[----:B------:R-:W-:-:S05]  /*0eb0*/  ISETP.GE.AND P0, PT, R10, 0x1, PT ;  /* 0x000000010a00780c */ /* 0x000fca0003f06270 */
[----:B------:R-:W3:Y:S02]  /*0ec0*/  F2I.U32.TRUNC.NTZ R86, R86 ;  /* 0x0000005600567305 */ /* 0x000ee4000020f000 */
[----:B------:R-:W2:Y:S01]  /*0ed0*/  S2UR UR36, SR_CTAID.Z ;  /* 0x00000000002479c3 */ /* 0x000ea20000002700 */
[----:B----4-:R-:W-:-:S05]  /*0ee0*/  IADD3 R87, PT, PT, -R87, RZ, RZ ;  /* 0x000000ff57577210 */ /* 0x010fca0007ffe1ff */
[----:B-1----:R-:W-:Y:S01]  /*0ef0*/  IMAD R87, R3, R87, UR5 ;  /* 0x0000000503577e24 */ /* 0x002fe2000f8e0257 */
[----:B---3--:R-:W-:-:S05]  /*0f00*/  IADD3 R86, PT, PT, -R86, RZ, RZ ;  /* 0x000000ff56567210 */ /* 0x008fca0007ffe1ff */
[----:B--2---:R-:W-:Y:S01]  /*0f10*/  IMAD R86, R2, R86, UR4 ;  /* 0x0000000402567e24 */ /* 0x004fe2000f8e0256 */
[----:B------:R-:W-:Y:S06]  /*0f20*/  @!P0 BRA `(.L_x_15) ;  /* 0x0000000000b88947 */ /* 0x000fec0003800000 */
[----:B------:R-:W1:Y:S01]  /*0f30*/  LDC.64 R4, c[0x0][0xb18] ;  /* 0x0002c600ff047b82 */ /* 0x000e620000000a00 */
[----:B------:R-:W-:-:S07]  /*0f40*/  ISETP.NE.AND P0, PT, R10, 0x1, PT ;  /* 0x000000010a00780c */ /* 0x000fce0003f05270 */
[----:B------:R-:W2:Y:S08]  /*0f50*/  LDC R9, c[0x0][0xb0c] ;  /* 0x0002c300ff097b82 */ /* 0x000eb00000000800 */
[----:B------:R-:W3:Y:S08]  /*0f60*/  LDC R12, c[0x0][0x370] ;  /* 0x0000dc00ff0c7b82 */ /* 0x000ef00000000800 */
[----:B------:R-:W4:Y:S01]  /*0f70*/  LDC R11, c[0x0][0x374] ;  /* 0x0000dd00ff0b7b82 */ /* 0x000f220000000800 */
[----:B-1----:R-:W-:-:S07]  /*0f80*/  ISETP.NE.AND P1, PT, R4, 0x1, PT ;  /* 0x000000010400780c */ /* 0x002fce0003f25270 */
[----:B------:R-:W3:Y:S01]  /*0f90*/  LDC.64 R6, c[0x0][0xb10] ;  /* 0x0002c400ff067b82 */ /* 0x000ee20000000a00 */
[----:B--2---:R-:W-:-:S07]  /*0fa0*/  ISETP.NE.AND P2, PT, R9, 0x1, PT ;  /* 0x000000010900780c */ /* 0x004fce0003f45270 */
[----:B------:R-:W1:Y:S08]  /*0fb0*/  LDC R8, c[0x0][0xb20] ;  /* 0x0002c800ff087b82 */ /* 0x000e700000000800 */
[----:B------:R-:W2:Y:S01]  /*0fc0*/  LDC.64 R2, c[0x0][0xb28] ;  /* 0x0002ca00ff027b82 */ /* 0x000ea20000000a00 */
[----:B----4-:R-:W-:-:S04]  /*0fd0*/  IMAD.HI.U32 R13, R11, R5, RZ ;  /* 0x000000050b0d7227 */ /* 0x010fc800078e00ff */
[----:B------:R-:W-:-:S04]  /*0fe0*/  IMAD.HI.U32 R5, R14, R5, RZ ;  /* 0x000000050e057227 */ /* 0x000fc800078e00ff */
[----:B---3--:R-:W-:-:S05]  /*0ff0*/  IMAD.HI.U32 R16, R12, R6, RZ ;  /* 0x000000060c107227 */ /* 0x008fca00078e00ff */
[-C--:B------:R-:W-:Y:S01]  /*1000*/  @P2 SHF.R.U32.HI R12, RZ, R7.reuse, R16 ;  /* 0x00000007ff0c2219 */ /* 0x080fe20000011610 */
[----:B------:R-:W-:Y:S01]  /*1010*/  IMAD.HI.U32 R16, R15, R6, RZ ;  /* 0x000000060f107227 */ /* 0x000fe200078e00ff */
[-C--:B-1----:R-:W-:Y:S02]  /*1020*/  @P1 SHF.R.U32.HI R11, RZ, R8.reuse, R13 ;  /* 0x00000008ff0b1219 */ /* 0x082fe4000001160d */
[----:B------:R-:W-:Y:S02]  /*1030*/  SHF.R.U32.HI R5, RZ, R8, R5 ;  /* 0x00000008ff057219 */ /* 0x000fe40000011605 */
[----:B------:R-:W-:Y:S02]  /*1040*/  SHF.R.U32.HI R16, RZ, R7, R16 ;  /* 0x00000007ff107219 */ /* 0x000fe40000011610 */
[----:B------:R-:W-:Y:S01]  /*1050*/  SEL R5, R14, R5, !P1 ;  /* 0x000000050e057207 */ /* 0x000fe20004800000 */
[----:B--2---:R-:W-:Y:S01]  /*1060*/  IMAD.HI.U32 R13, R11, R2, RZ ;  /* 0x000000020b0d7227 */ /* 0x004fe200078e00ff */
[----:B------:R-:W-:-:S03]  /*1070*/  SEL R16, R15, R16, !P2 ;  /* 0x000000100f107207 */ /* 0x000fc60005000000 */
[----:B------:R-:W-:Y:S01]  /*1080*/  IMAD.HI.U32 R6, R12, R2, RZ ;  /* 0x000000020c067227 */ /* 0x000fe200078e00ff */
[----:B------:R-:W-:-:S04]  /*1090*/  @P0 SHF.R.U32.HI R11, RZ, R3, R13 ;  /* 0x00000003ff0b0219 */ /* 0x000fc8000001160d */
[----:B------:R-:W-:Y:S01]  /*10a0*/  @P0 SHF.R.U32.HI R12, RZ, R3, R6 ;  /* 0x00000003ff0c0219 */ /* 0x000fe20000011606 */
[----:B------:R-:W-:-:S04]  /*10b0*/  IMAD R11, R11, R10, RZ ;  /* 0x0000000a0b0b7224 */ /* 0x000fc800078e02ff */
[----:B------:R-:W-:Y:S01]  /*10c0*/  IMAD R6, R12, R10, RZ ;  /* 0x0000000a0c067224 */ /* 0x000fe200078e02ff */
[----:B------:R-:W-:-:S04]  /*10d0*/  ISETP.GE.AND P1, PT, R5, R11, PT ;  /* 0x0000000b0500720c */ /* 0x000fc80003f26270 */
[----:B------:R-:W-:Y:S01]  /*10e0*/  ISETP.GE.OR P1, PT, R16, R6, P1 ;  /* 0x000000061000720c */ /* 0x000fe20000f26670 */
[----:B------:R-:W-:-:S05]  /*10f0*/  IMAD.HI.U32 R6, R5, R2, RZ ;  /* 0x0000000205067227 */ /* 0x000fca00078e00ff */
[----:B------:R-:W-:-:S04]  /*1100*/  SHF.R.U32.HI R6, RZ, R3, R6 ;  /* 0x00000003ff067219 */ /* 0x000fc80000011606 */
[----:B------:R-:W-:-:S03]  /*1110*/  SEL R6, R5, R6, !P0 ;  /* 0x0000000605067207 */ /* 0x000fc60004000000 */
[----:B------:R-:W-:Y:S01]  /*1120*/  @!P1 IMAD.HI.U32 R7, R16, R2, RZ ;  /* 0x0000000210079227 */ /* 0x000fe200078e00ff */
[----:B------:R-:W-:-:S04]  /*1130*/  IADD3 R2, PT, PT, -R6, RZ, RZ ;  /* 0x000000ff06027210 */ /* 0x000fc80007ffe1ff */
[----:B------:R-:W-:Y:S01]  /*1140*/  @!P1 SHF.R.U32.HI R3, RZ, R3, R7 ;  /* 0x00000003ff039219 */ /* 0x000fe20000011607 */
[----:B------:R-:W-:Y:S01]  /*1150*/  IMAD R2, R10, R2, R5 ;  /* 0x000000020a027224 */ /* 0x000fe200078e0205 */
[----:B------:R-:W-:Y:S02]  /*1160*/  IADD3 R7, PT, PT, -R5, RZ, RZ ;  /* 0x000000ff05077210 */ /* 0x000fe40007ffe1ff */
[----:B------:R-:W-:-:S03]  /*1170*/  @!P1 SEL R3, R16, R3, !P0 ;  /* 0x0000000310039207 */ /* 0x000fc60004000000 */
[----:B------:R-:W-:Y:S02]  /*1180*/  IMAD R7, R4, R7, R14 ;  /* 0x0000000704077224 */ /* 0x000fe400078e020e */
[--C-:B------:R-:W-:Y:S02]  /*1190*/  @!P1 IMAD.IADD R6, R6, 0x1, -R3.reuse ;  /* 0x0000000106069824 */ /* 0x100fe400078e0a03 */
[----:B------:R-:W-:Y:S01]  /*11a0*/  @!P1 IMAD R3, R2, R12, R3 ;  /* 0x0000000c02039224 */ /* 0x000fe200078e0203 */
[----:B------:R-:W-:Y:S01]  /*11b0*/  IADD3 R2, PT, PT, -R16, RZ, RZ ;  /* 0x000000ff10027210 */ /* 0x000fe20007ffe1ff */
[----:B------:R-:W-:Y:S02]  /*11c0*/  @!P1 IMAD R5, R6, R10, R16 ;  /* 0x0000000a06059224 */ /* 0x000fe400078e0210 */
[----:B------:R-:W-:Y:S02]  /*11d0*/  @!P1 IMAD.MOV.U32 R16, RZ, RZ, R3 ;  /* 0x000000ffff109224 */ /* 0x000fe400078e0003 */
[----:B------:R-:W-:-:S02]  /*11e0*/  IMAD R2, R9, R2, R15 ;  /* 0x0000000209027224 */ /* 0x000fc400078e020f */
[----:B------:R-:W-:Y:S02]  /*11f0*/  IMAD R14, R5, R4, R7 ;  /* 0x00000004050e7224 */ /* 0x000fe400078e0207 */
[----:B------:R-:W-:Y:S02]  /*1200*/  IMAD R15, R16, R9, R2 ;  /* 0x00000009100f7224 */ /* 0x000fe400078e0202 */
.L_x_15:
[----:B------:R-:W1:Y:S01]  /*1210*/  LDCU UR4, c[0x0][0xb30] ;  /* 0x00016600ff0477ac */ /* 0x000e620008000800 */
[----:B------:R-:W2:Y:S08]  /*1220*/  S2UR UR37, SR_CgaCtaId ;  /* 0x00000000002579c3 */ /* 0x000eb00000008800 */
[----:B------:R-:W3:Y:S01]  /*1230*/  LDC R40, c[0x0][0xb24] ;  /* 0x0002c900ff287b82 */ /* 0x000ee20000000800 */
[----:B-1----:R-:W-:-:S09]  /*1240*/  UISETP.NE.AND UP1, UPT, UR4, 0x1, UPT ;  /* 0x000000010400788c */ /* 0x002fd2000bf25270 */
[----:B--2---:R-:W-:Y:S05]  /*1250*/  BRA.U UP1, `(.L_x_16) ;  /* 0x0000000101407547 */ /* 0x004fea000b800000 */
[----:B------:R-:W1:Y:S08]  /*1260*/  LDC.64 R4, c[0x0][0xb10] ;  /* 0x0002c400ff047b82 */ /* 0x000e700000000a00 */
[----:B------:R-:W2:Y:S08]  /*1270*/  LDC.64 R2, c[0x0][0xb18] ;  /* 0x0002c600ff027b82 */ /* 0x000eb00000000a00 */
[----:B------:R-:W4:Y:S08]  /*1280*/  LDC R6, c[0x0][0xb20] ;  /* 0x0002c800ff067b82 */ /* 0x000f300000000800 */
[----:B------:R-:W3:Y:S01]  /*1290*/  LDC R7, c[0x0][0xb0c] ;  /* 0x0002c300ff077b82 */ /* 0x000ee20000000800 */
[----:B-1----:R-:W-:-:S05]  /*12a0*/  IMAD.HI.U32 R4, R15, R4, RZ ;  /* 0x000000040f047227 */ /* 0x002fca00078e00ff */
[----:B------:R-:W-:Y:S01]  /*12b0*/  SHF.R.U32.HI R4, RZ, R5, R4 ;  /* 0x00000005ff047219 */ /* 0x000fe20000011604 */
[----:B--2---:R-:W-:Y:S01]  /*12c0*/  IMAD.HI.U32 R3, R14, R3, RZ ;  /* 0x000000030e037227 */ /* 0x004fe200078e00ff */
[----:B------:R-:W-:-:S04]  /*12d0*/  ISETP.NE.AND P0, PT, R2, 0x1, PT ;  /* 0x000000010200780c */ /* 0x000fc80003f05270 */
[----:B----4-:R-:W-:-:S04]  /*12e0*/  SHF.R.U32.HI R3, RZ, R6, R3 ;  /* 0x00000006ff037219 */ /* 0x010fc80000011603 */
[----:B------:R-:W-:Y:S02]  /*12f0*/  SEL R3, R14, R3, !P0 ;  /* 0x000000030e037207 */ /* 0x000fe40004000000 */
[----:B---3--:R-:W-:-:S04]  /*1300*/  ISETP.NE.AND P1, PT, R7, 0x1, PT ;  /* 0x000000010700780c */ /* 0x008fc80003f25270 */
[----:B------:R-:W-:-:S05]  /*1310*/  SEL R4, R15, R4, !P1 ;  /* 0x000000040f047207 */ /* 0x000fca0004800000 */
[----:B------:R-:W-:Y:S02]  /*1320*/  IMAD.IADD R5, R3, 0x1, -R4 ;  /* 0x0000000103057824 */ /* 0x000fe400078e0a04 */
[----:B------:R-:W-:Y:S02]  /*1330*/  IMAD.IADD R3, R4, 0x1, -R3 ;  /* 0x0000000104037824 */ /* 0x000fe400078e0a03 */
[----:B------:R-:W-:Y:S02]  /*1340*/  IMAD R15, R5, R7, R15 ;  /* 0x00000007050f7224 */ /* 0x000fe400078e020f */
[----:B------:R-:W-:-:S07]  /*1350*/  IMAD R14, R3, R2, R14 ;  /* 0x00000002030e7224 */ /* 0x000fce00078e020e */
.L_x_16:
[----:B------:R-:W-:Y:S01]  /*1360*/  BAR.SYNC.DEFER_BLOCKING 0x0 ;  /* 0x0000000000007b1d */ /* 0x000fe20000010000 */
[----:B------:R-:W-:Y:S01]  /*1370*/  UISETP.NE.AND UP1, UPT, UR8, 0x2, UPT ;  /* 0x000000020800788c */ /* 0x000fe2000bf25270 */
[----:B------:R-:W-:Y:S02]  /*1380*/  ISETP.NE.OR P5, PT, R0, 0x2, !P5 ;  /* 0x000000020000780c */ /* 0x000fe40006fa5670 */
[----:B------:R-:W-:-:S06]  /*1390*/  LOP3.LUT R2, R101, 0x1f, RZ, 0xc0, !PT ;  /* 0x0000001f65027812 */ /* 0x000fcc00078ec0ff */
[----:B------:R-:W-:Y:S05]  /*13a0*/  BRA.U UP1, `(.L_x_17) ;  /* 0x00000011015c7547 */ /* 0x000fea000b800000 */
[----:B------:R-:W1:Y:S01]  /*13b0*/  LDCU UR13, c[0x0][0x38c] ;  /* 0x00007180ff0d77ac */ /* 0x000e620008000800 */
[----:B------:R-:W2:Y:S01]  /*13c0*/  LDC R8, c[0x0][0x370] ;  /* 0x0000dc00ff087b82 */ /* 0x000ea20000000800 */
[----:B------:R-:W-:Y:S01]  /*13d0*/  PLOP3.LUT P1, PT, PT, PT, UP2, 0x80, 0x8 ;  /* 0x000000000008781c */ /* 0x000fe20003f2f028 */
[----:B------:R-:W-:Y:S01]  /*13e0*/  IMAD.MOV.U32 R17, RZ, RZ, 0x1 ;  /* 0x00000001ff117424 */ /* 0x000fe200078e00ff */
[----:B------:R-:W-:Y:S01]  /*13f0*/  ISETP.EQ.OR P4, PT, R2, RZ, P5 ;  /* 0x000000ff0200720c */ /* 0x000fe20002f82670 */
[----:B------:R-:W-:Y:S01]  /*1400*/  IMAD.MOV.U32 R16, RZ, RZ, RZ ;  /* 0x000000ffff107224 */ /* 0x000fe200078e00ff */
[----:B------:R-:W-:Y:S02]  /*1410*/  PLOP3.LUT P1, PT, P1, PT, PT, 0x8, 0x80 ;  /* 0x000000000080781c */ /* 0x000fe40000f2e170 */
[----:B------:R-:W-:Y:S01]  /*1420*/  CS2R R12, SRZ ;  /* 0x00000000000c7805 */ /* 0x000fe2000001ff00 */
[----:B------:R-:W-:Y:S01]  /*1430*/  IMAD.MOV.U32 R11, RZ, RZ, 0x1 ;  /* 0x00000001ff0b7424 */ /* 0x000fe200078e00ff */
[----:B------:R-:W4:Y:S01]  /*1440*/  LDC R0, c[0x0][0x374] ;  /* 0x0000dd00ff007b82 */ /* 0x000f220000000800 */
[----:B------:R-:W2:Y:S01]  /*1450*/  LDCU.64 UR22, c[0x0][0x348] ;  /* 0x00006900ff1677ac */ /* 0x000ea20008000a00 */
[----:B------:R-:W-:Y:S01]  /*1460*/  UMOV UR6, URZ ;  /* 0x000000ff00067c82 */ /* 0x000fe20008000000 */
[----:B-1----:R-:W-:-:S04]  /*1470*/  UIADD3 UR5, UPT, UPT, UR13, 0x3f, URZ ;  /* 0x0000003f0d057890 */ /* 0x002fc8000fffe0ff */
[----:B------:R-:W-:-:S04]  /*1480*/  USHF.R.S32.HI UR4, URZ, 0x1f, UR5 ;  /* 0x0000001fff047899 */ /* 0x000fc80008011405 */
[----:B------:R-:W-:-:S04]  /*1490*/  ULEA.HI UR4, UR4, UR5, URZ, 0x6 ;  /* 0x0000000504047291 */ /* 0x000fc8000f8f30ff */
[----:B------:R-:W-:Y:S02]  /*14a0*/  USHF.R.S32.HI UR15, URZ, 0x6, UR4 ;  /* 0x00000006ff0f7899 */ /* 0x000fe40008011404 */
[----:B------:R-:W-:Y:S02]  /*14b0*/  UIADD3 UR4, UPT, UPT, UR13, -0x1, URZ ;  /* 0xffffffff0d047890 */ /* 0x000fe4000fffe0ff */
[----:B------:R-:W-:Y:S02]  /*14c0*/  UISETP.LT.U32.AND UP0, UPT, UR15, 0x4, UPT ;  /* 0x000000040f00788c */ /* 0x000fe4000bf01070 */
[----:B------:R-:W-:Y:S02]  /*14d0*/  UISETP.GE.U32.AND UP1, UPT, UR4, -0x7f, UPT ;  /* 0xffffff810400788c */ /* 0x000fe4000bf26070 */
[----:B------:R-:W-:Y:S02]  /*14e0*/  USEL UR14, UR15, 0x4, UP0 ;  /* 0x000000040f0e7887 */ /* 0x000fe40008000000 */
[----:B------:R-:W-:-:S02]  /*14f0*/  UIADD3 UR13, UPT, UPT, UR13, 0x7e, URZ ;  /* 0x0000007e0d0d7890 */ /* 0x000fc4000fffe0ff */
[----:B------:R-:W-:Y:S02]  /*1500*/  UIADD3 UR5, UPT, UPT, UR14, -0x1, URZ ;  /* 0xffffffff0e057890 */ /* 0x000fe4000fffe0ff */
[----:B------:R-:W-:-:S03]  /*1510*/  UIADD3 UR7, UPT, UPT, UR15, -UR14, URZ ;  /* 0x8000000e0f077290 */ /* 0x000fc6000fffe0ff */
[----:B------:R-:W-:-:S04]  /*1520*/  @UP1 UIADD3 UR5, UPT, UPT, UR14, URZ, URZ ;  /* 0x000000ff0e051290 */ /* 0x000fc8000fffe0ff */
[----:B--2---:R-:W-:-:S12]  /*1530*/  UIADD3 UR5, UPT, UPT, UR5, 0x1, URZ ;  /* 0x0000000105057890 */ /* 0x004fd8000fffe0ff */
.L_x_35:
[----:B------:R-:W-:Y:S01]  /*1540*/  UISETP.NE.AND UP0, UPT, UR37, URZ, UPT ;  /* 0x000000ff2500728c */ /* 0x000fe2000bf05270 */
[----:B------:R-:W1:Y:S08]  /*1550*/  S2UR UR37, SR_CgaCtaId ;  /* 0x00000000002579c3 */ /* 0x000e700000008800 */
[----:B------:R-:W-:Y:S05]  /*1560*/  BRA.U UP0, `(.L_x_18) ;  /* 0x0000000100347547 */ /* 0x000fea000b800000 */
[----:B------:R-:W2:Y:S01]  /*1570*/  S2R R2, SR_CgaCtaId ;  /* 0x0000000000027919 */ /* 0x000ea20000008800 */
[----:B------:R-:W-:-:S04]  /*1580*/  MOV R3, 0x400 ;  /* 0x0000040000037802 */ /* 0x000fc80000000f00 */
[----:B--2---:R-:W-:Y:S02]  /*1590*/  LEA R2, R2, R3, 0x18 ;  /* 0x0000000302027211 */ /* 0x004fe400078ec0ff */
[----:B------:R-:W-:-:S03]  /*15a0*/  SHF.L.U32 R3, R11, 0x1f, RZ ;  /* 0x0000001f0b037819 */ /* 0x000fc600000006ff */
[----:B------:R-:W-:-:S04]  /*15b0*/  IMAD R2, R12, 0x8, R2 ;  /* 0x000000080c027824 */ /* 0x000fc800078e0202 */
[----:B------:R-:W2:Y:S02]  /*15c0*/  SYNCS.PHASECHK.TRANS64.TRYWAIT P0, [R2+URZ+0x100], R3 ;  /* 0x00010003020075a7 */ /* 0x000ea400080011ff */
[----:B--2---:R-:W-:Y:S05]  /*15d0*/  @!P0 BRA `(.L_x_19) ;  /* 0x0000007800208947 */ /* 0x004fea0003800000 */
.L_x_131:
[----:B------:R-:W-:Y:S01]  /*15e0*/  VIADD R12, R12, 0x1 ;  /* 0x000000010c0c7836 */ /* 0x000fe20000000000 */
[----:B------:R2:W-:Y:S04]  /*15f0*/  SYNCS.ARRIVE.TRANS64.A1T0 RZ, [R2+URZ+0xf0], RZ ;  /* 0x0000f0ff02ff79a7 */ /* 0x0005e800081000ff */
[----:B------:R-:W-:-:S04]  /*1600*/  ISETP.NE.AND P0, PT, R12, 0x2, PT ;  /* 0x000000020c00780c */ /* 0x000fc80003f05270 */
[----:B------:R-:W-:Y:S02]  /*1610*/  SEL R12, R12, RZ, P0 ;  /* 0x000000ff0c0c7207 */ /* 0x000fe40000000000 */
[----:B--2---:R-:W-:-:S04]  /*1620*/  SEL R2, RZ, 0x1, P0 ;  /* 0x00000001ff027807 */ /* 0x004fc80000000000 */
[----:B------:R-:W-:-:S07]  /*1630*/  LOP3.LUT R11, R11, R2, RZ, 0x3c, !PT ;  /* 0x000000020b0b7212 */ /* 0x000fce00078e3cff */
.L_x_18:
[----:B------:R-:W-:Y:S01]  /*1640*/  UMOV UR4, 0x400 ;  /* 0x0000040000047882 */ /* 0x000fe20000000000 */
[----:B------:R-:W-:Y:S01]  /*1650*/  SHF.L.U32 R2, R17, 0x1f, RZ ;  /* 0x0000001f11027819 */ /* 0x000fe200000006ff */
[----:B-1----:R-:W-:Y:S01]  /*1660*/  ULEA UR4, UR37, UR4, 0x18 ;  /* 0x0000000425047291 */ /* 0x002fe2000f8ec0ff */
[----:B------:R-:W-:Y:S01]  /*1670*/  R2UR UR35, R15 ;  /* 0x000000000f2372ca */ /* 0x000fe200000e0000 */
[----:B------:R-:W-:Y:S01]  /*1680*/  UISETP.GE.U32.AND UP0, UPT, UR13, 0x7f, UPT ;  /* 0x0000007f0d00788c */ /* 0x000fe2000bf06070 */
[----:B------:R-:W-:Y:S01]  /*1690*/  R2UR UR11, R14 ;  /* 0x000000000e0b72ca */ /* 0x000fe200000e0000 */
[----:B------:R-:W-:Y:S01]  /*16a0*/  ULEA UR8, UR6, UR4, 0x3 ;  /* 0x0000000406087291 */ /* 0x000fe2000f8e18ff */
[----:B------:R-:W-:-:S08]  /*16b0*/  UMOV UR24, URZ ;  /* 0x000000ff00187c82 */ /* 0x000fd00008000000 */
[----:B------:R1:W2:Y:S01]  /*16c0*/  SYNCS.PHASECHK.TRANS64.TRYWAIT P0, [UR8+0x20], R2 ;  /* 0x00002002ff0075a7 */ /* 0x0002a20008001108 */
[----:B------:R-:W-:Y:S02]  /*16d0*/  USHF.L.U32 UR35, UR35, 0x6, URZ ;  /* 0x0000000623237899 */ /* 0x000fe400080006ff */
[----:B------:R-:W-:Y:S01]  /*16e0*/  USHF.L.U32 UR11, UR11, 0x8, URZ ;  /* 0x000000080b0b7899 */ /* 0x000fe200080006ff */
[----:B------:R-:W-:Y:S11]  /*16f0*/  BRA.U !UP0, `(.L_x_20) ;  /* 0x0000000108a87547 */ /* 0x000ff6000b800000 */
[----:B------:R-:W-:Y:S01]  /*1700*/  UMOV UR16, URZ ;  /* 0x000000ff00107c82 */ /* 0x000fe20008000000 */
[----:B------:R-:W-:-:S05]  /*1710*/  UMOV UR17, UR6 ;  /* 0x0000000600117c82 */ /* 0x000fca0008000000 */
.L_x_25:
[----:B-1----:R-:W-:Y:S01]  /*1720*/  ULEA UR33, UR17, UR4, 0x3 ;  /* 0x0000000411217291 */ /* 0x002fe2000f8e18ff */
[----:B--2---:R-:W-:Y:S01]  /*1730*/  @!P5 MOV R3, 0xa000 ;  /* 0x0000a0000003d802 */ /* 0x004fe20000000f00 */
[----:B--2---:R-:W-:Y:S10]  /*1740*/  @P0 BRA `(.L_x_21) ;  /* 0x00000000000c0947 */ /* 0x004ff40003800000 */
[----:B------:R-:W-:-:S04]  /*1750*/  SHF.L.U32 R4, R17, 0x1f, RZ ;  /* 0x0000001f11047819 */ /* 0x000fc800000006ff */
[----:B------:R-:W2:Y:S02]  /*1760*/  SYNCS.PHASECHK.TRANS64.TRYWAIT P0, [UR33+0x20], R4 ;  /* 0x00002004ff0075a7 */ /* 0x000ea40008001121 */
[----:B--2---:R-:W-:Y:S05]  /*1770*/  @!P0 BRA `(.L_x_22) ;  /* 0x0000007400cc8947 */ /* 0x004fea0003800000 */
.L_x_21:
[----:B------:R2:W-:Y:S01]  /*1780*/  @!P5 SYNCS.ARRIVE.TRANS64 RZ, [UR33], R3 ;  /* 0x00000003ffffd9a7 */ /* 0x0005e20008000021 */
[----:B------:R-:W-:Y:S04]  /*1790*/  BSSY.RECONVERGENT B0, `(.L_x_23) ;  /* 0x0000003000007945 */ /* 0x000fe80003800200 */
[----:B------:R-:W-:Y:S05]  /*17a0*/  @P4 BRA `(.L_x_24) ;  /* 0x0000000000044947 */ /* 0x000fea0003800000 */
[----:B------:R-:W-:Y:S05]  /*17b0*/  BPT.TRAP 0x1 ;  /* 0x000000040000795c */ /* 0x000fea0000300000 */
.L_x_24:
[----:B------:R-:W-:Y:S05]  /*17c0*/  BSYNC.RECONVERGENT B0 ;  /* 0x0000000000007941 */ /* 0x000fea0003800200 */
.L_x_23:
[----:B------:R-:W-:Y:S02]  /*17d0*/  UIADD3 UR6, UPT, UPT, UR17, 0x1, URZ ;  /* 0x0000000111067890 */ /* 0x000fe4000fffe0ff */
[----:B------:R-:W-:Y:S02]  /*17e0*/  ULEA UR32, UR17, UR4, 0xd ;  /* 0x0000000411207291 */ /* 0x000fe4000f8e68ff */
[----:B------:R-:W-:Y:S02]  /*17f0*/  UISETP.NE.AND UP0, UPT, UR6, 0x4, UPT ;  /* 0x000000040600788c */ /* 0x000fe4000bf05270 */
[----:B------:R-:W-:Y:S02]  /*1800*/  UIADD3 UR26, UP1, UPT, UR22, 0x80, URZ ;  /* 0x00000080161a7890 */ /* 0x000fe4000ff3e0ff */
[----:B------:R-:W-:Y:S02]  /*1810*/  USEL UR9, URZ, 0x1, UP0 ;  /* 0x00000001ff097887 */ /* 0x000fe40008000000 */
[----:B------:R-:W-:-:S02]  /*1820*/  USEL UR6, UR6, URZ, UP0 ;  /* 0x000000ff06067287 */ /* 0x000fc40008000000 */
[----:B------:R-:W-:Y:S02]  /*1830*/  UIADD3 UR20, UP0, UPT, UR22, 0x180, URZ ;  /* 0x0000018016147890 */ /* 0x000fe4000ff1e0ff */
[----:B------:R-:W-:Y:S01]  /*1840*/  ULEA UR8, UR6, UR4, 0x3 ;  /* 0x0000000406087291 */ /* 0x000fe2000f8e18ff */
[----:B------:R-:W-:Y:S01]  /*1850*/  LOP3.LUT R17, R17, UR9, RZ, 0x3c, !PT ;  /* 0x0000000911117c12 */ /* 0x000fe2000f8e3cff */
[----:B------:R-:W-:Y:S02]  /*1860*/  USHF.L.U32 UR34, UR16, 0x6, URZ ;  /* 0x0000000610227899 */ /* 0x000fe400080006ff */
[----:B------:R-:W-:Y:S01]  /*1870*/  UIADD3.X UR27, UPT, UPT, URZ, UR23, URZ, UP1, !UPT ;  /* 0x00000017ff1b7290 */ /* 0x000fe20008ffe4ff */
[----:B-1----:R-:W-:Y:S01]  /*1880*/  SHF.L.U32 R2, R17, 0x1f, RZ ;  /* 0x0000001f11027819 */ /* 0x002fe200000006ff */
[----:B------:R-:W-:Y:S02]  /*1890*/  UIADD3 UR32, UPT, UPT, UR32, 0x8800, URZ ;  /* 0x0000880020207890 */ /* 0x000fe4000fffe0ff */
[----:B------:R-:W-:Y:S01]  /*18a0*/  UIADD3.X UR21, UPT, UPT, URZ, UR23, URZ, UP0, !UPT ;  /* 0x00000017ff157290 */ /* 0x000fe200087fe4ff */
[----:B------:R1:W1:Y:S01]  /*18b0*/  SYNCS.PHASECHK.TRANS64.TRYWAIT P0, [UR8+0x20], R2 ;  /* 0x00002002ff0075a7 */ /* 0x0002620008001108 */
[----:B------:R-:W-:Y:S01]  /*18c0*/  ULEA UR8, UR17, UR4, 0xf ;  /* 0x0000000411087291 */ /* 0x000fe2000f8e78ff */
[----:B------:R-:W-:Y:S01]  /*18d0*/  UMOV UR18, 0x0 ;  /* 0x0000000000127882 */ /* 0x000fe20000000000 */
[----:B------:R-:W-:-:S02]  /*18e0*/  UMOV UR19, 0x10000000 ;  /* 0x1000000000137882 */ /* 0x000fc40000000000 */
[----:B------:R-:W-:Y:S01]  /*18f0*/  UIADD3 UR8, UPT, UPT, UR8, 0x10800, URZ ;  /* 0x0001080008087890 */ /* 0x000fe2000fffe0ff */
[----:B------:R1:W-:Y:S01]  /*1900*/  UTMALDG.3D [UR32], [UR26], desc[UR18] ;  /* 0x000012201a0075b4 */ /* 0x0003e20008011000 */
[----:B------:R-:W-:Y:S01]  /*1910*/  UMOV UR12, UR36 ;  /* 0x00000024000c7c82 */ /* 0x000fe20008000000 */
[----:B------:R-:W-:Y:S01]  /*1920*/  UMOV UR9, UR33 ;  /* 0x0000002100097c82 */ /* 0x000fe20008000000 */
[----:B------:R-:W-:Y:S01]  /*1930*/  UMOV UR10, UR34 ;  /* 0x00000022000a7c82 */ /* 0x000fe20008000000 */
[----:B------:R-:W-:Y:S01]  /*1940*/  UIADD3 UR16, UPT, UPT, UR16, 0x1, URZ ;  /* 0x0000000110107890 */ /* 0x000fe2000fffe0ff */
[----:B------:R-:W-:Y:S01]  /*1950*/  UMOV UR24, UR5 ;  /* 0x0000000500187c82 */ /* 0x000fe20008000000 */
[----:B------:R-:W-:Y:S02]  /*1960*/  UMOV UR17, UR6 ;  /* 0x0000000600117c82 */ /* 0x000fe40008000000 */
[----:B------:R1:W-:Y:S01]  /*1970*/  UTMALDG.3D [UR8], [UR20], desc[UR18] ;  /* 0x00001208140075b4 */ /* 0x0003e20008011000 */
[----:B------:R-:W-:-:S09]  /*1980*/  UISETP.NE.AND UP0, UPT, UR16, UR5, UPT ;  /* 0x000000051000728c */ /* 0x000fd2000bf05270 */
[----:B------:R-:W-:Y:S05]  /*1990*/  BRA.U UP0, `(.L_x_25) ;  /* 0xfffffffd00607547 */ /* 0x000fea000b83ffff */
.L_x_20:
[----:B-1----:R-:W-:Y:S01]  /*19a0*/  ULEA UR8, UR6, UR4, 0x3 ;  /* 0x0000000406087291 */ /* 0x002fe2000f8e18ff */
[----:B------:R-:W-:Y:S01]  /*19b0*/  SHF.L.U32 R2, R17, 0x1f, RZ ;  /* 0x0000001f11027819 */ /* 0x000fe200000006ff */
[----:B------:R-:W-:Y:S01]  /*19c0*/  @!P1 SYNCS.ARRIVE.TRANS64.A1T0 RZ, [UR4+0x88], RZ ;  /* 0x000088ffffff99a7 */ /* 0x000fe20008100004 */
[----:B------:R-:W-:-:S06]  /*19d0*/  UISETP.GT.AND UP0, UPT, UR15, UR14, UPT ;  /* 0x0000000e0f00728c */ /* 0x000fcc000bf04270 */
[----:B--2---:R1:W2:Y:S03]  /*19e0*/  SYNCS.PHASECHK.TRANS64.TRYWAIT P0, [UR8+0x20], R2 ;  /* 0x00002002ff0075a7 */ /* 0x0042a60008001108 */
[----:B------:R-:W-:Y:S05]  /*19f0*/  BRA.U !UP0, `(.L_x_26) ;  /* 0x0000000108ac7547 */ /* 0x000fea000b800000 */
[----:B------:R-:W-:Y:S01]  /*1a00*/  UIADD3 UR21, UPT, UPT, UR7, UR24, URZ ;  /* 0x0000001807157290 */ /* 0x000fe2000fffe0ff */
[----:B------:R-:W-:-:S11]  /*1a10*/  UMOV UR25, UR6 ;  /* 0x0000000600197c82 */ /* 0x000fd60008000000 */
.L_x_31:
[----:B-1----:R-:W-:Y:S01]  /*1a20*/  ULEA UR17, UR25, UR4, 0x3 ;  /* 0x0000000419117291 */ /* 0x002fe2000f8e18ff */
[----:B--2---:R-:W-:Y:S01]  /*1a30*/  @!P5 MOV R3, 0xa000 ;  /* 0x0000a0000003d802 */ /* 0x004fe20000000f00 */
[----:B--2---:R-:W-:Y:S10]  /*1a40*/  @P0 BRA `(.L_x_27) ;  /* 0x00000000000c0947 */ /* 0x004ff40003800000 */
[----:B------:R-:W-:-:S04]  /*1a50*/  SHF.L.U32 R4, R17, 0x1f, RZ ;  /* 0x0000001f11047819 */ /* 0x000fc800000006ff */
[----:B------:R-:W2:Y:S02]  /*1a60*/  SYNCS.PHASECHK.TRANS64.TRYWAIT P0, [UR17+0x20], R4 ;  /* 0x00002004ff0075a7 */ /* 0x000ea40008001111 */
[----:B--2---:R-:W-:Y:S05]  /*1a70*/  @!P0 BRA `(.L_x_28) ;  /* 0x0000007400248947 */ /* 0x004fea0003800000 */
.L_x_27:
[----:B------:R2:W-:Y:S01]  /*1a80*/  @!P5 SYNCS.ARRIVE.TRANS64 RZ, [UR17], R3 ;  /* 0x00000003ffffd9a7 */ /* 0x0005e20008000011 */
[----:B------:R-:W-:Y:S04]  /*1a90*/  BSSY.RECONVERGENT B0, `(.L_x_29) ;  /* 0x0000003000007945 */ /* 0x000fe80003800200 */
[----:B------:R-:W-:Y:S05]  /*1aa0*/  @P4 BRA `(.L_x_30) ;  /* 0x0000000000044947 */ /* 0x000fea0003800000 */
[----:B------:R-:W-:Y:S05]  /*1ab0*/  BPT.TRAP 0x1 ;  /* 0x000000040000795c */ /* 0x000fea0000300000 */
.L_x_30:
[----:B------:R-:W-:Y:S05]  /*1ac0*/  BSYNC.RECONVERGENT B0 ;  /* 0x0000000000007941 */ /* 0x000fea0003800200 */
.L_x_29:
        /* <DEDUP_REMOVED lines=10> */
[----:B------:R-:W-:Y:S01]  /*1b70*/  UIADD3 UR16, UPT, UPT, UR16, 0x8800, URZ ;  /* 0x0000880010107890 */ /* 0x000fe2000fffe0ff */
[----:B-1----:R-:W-:Y:S01]  /*1b80*/  SHF.L.U32 R2, R17, 0x1f, RZ ;  /* 0x0000001f11027819 */ /* 0x002fe200000006ff */
[----:B------:R-:W-:Y:S02]  /*1b90*/  UIADD3.X UR31, UPT, UPT, URZ, UR23, URZ, UP1, !UPT ;  /* 0x00000017ff1f7290 */ /* 0x000fe40008ffe4ff */
[----:B------:R-:W-:Y:S01]  /*1ba0*/  UIADD3.X UR29, UPT, UPT, URZ, UR23, URZ, UP0, !UPT ;  /* 0x00000017ff1d7290 */ /* 0x000fe200087fe4ff */
[----:B------:R1:W1:Y:S01]  /*1bb0*/  SYNCS.PHASECHK.TRANS64.TRYWAIT P0, [UR8+0x20], R2 ;  /* 0x00002002ff0075a7 */ /* 0x0002620008001108 */
[----:B------:R-:W-:Y:S01]  /*1bc0*/  ULEA UR8, UR25, UR4, 0xf ;  /* 0x0000000419087291 */ /* 0x000fe2000f8e78ff */
[----:B------:R-:W-:Y:S01]  /*1bd0*/  UMOV UR26, 0x0 ;  /* 0x00000000001a7882 */ /* 0x000fe20000000000 */
[----:B------:R-:W-:-:S02]  /*1be0*/  UMOV UR27, 0x10000000 ;  /* 0x10000000001b7882 */ /* 0x000fc40000000000 */
[----:B------:R-:W-:Y:S01]  /*1bf0*/  UIADD3 UR8, UPT, UPT, UR8, 0x10800, URZ ;  /* 0x0001080008087890 */ /* 0x000fe2000fffe0ff */
[----:B------:R-:W-:Y:S01]  /*1c00*/  UMOV UR19, UR35 ;  /* 0x0000002300137c82 */ /* 0x000fe20008000000 */
[----:B------:R-:W-:Y:S01]  /*1c10*/  UMOV UR20, UR36 ;  /* 0x0000002400147c82 */ /* 0x000fe20008000000 */
[----:B------:R-:W-:Y:S01]  /*1c20*/  UMOV UR12, UR36 ;  /* 0x00000024000c7c82 */ /* 0x000fe20008000000 */
[----:B------:R-:W-:Y:S01]  /*1c30*/  UMOV UR9, UR17 ;  /* 0x0000001100097c82 */ /* 0x000fe20008000000 */
[----:B------:R-:W-:Y:S01]  /*1c40*/  UMOV UR10, UR18 ;  /* 0x00000012000a7c82 */ /* 0x000fe20008000000 */
[----:B------:R1:W-:Y:S01]  /*1c50*/  UTMALDG.3D [UR16], [UR30], desc[UR26] ;  /* 0x00001a101e0075b4 */ /* 0x0003e20008011000 */
[----:B------:R-:W-:Y:S01]  /*1c60*/  UIADD3 UR24, UPT, UPT, UR24, 0x1, URZ ;  /* 0x0000000118187890 */ /* 0x000fe2000fffe0ff */
[----:B------:R-:W-:-:S03]  /*1c70*/  UMOV UR25, UR6 ;  /* 0x0000000600197c82 */ /* 0x000fc60008000000 */
[----:B------:R-:W-:Y:S01]  /*1c80*/  UISETP.NE.AND UP0, UPT, UR24, UR21, UPT ;  /* 0x000000151800728c */ /* 0x000fe2000bf05270 */
[----:B------:R1:W-:Y:S08]  /*1c90*/  UTMALDG.3D [UR8], [UR28], desc[UR26] ;  /* 0x00001a081c0075b4 */ /* 0x0003f00008011000 */
[----:B------:R-:W-:Y:S05]  /*1ca0*/  BRA.U UP0, `(.L_x_31) ;  /* 0xfffffffd005c7547 */ /* 0x000fea000b83ffff */
.L_x_26:
[C---:B-1----:R-:W-:Y:S01]  /*1cb0*/  LEA R2, R16.reuse, UR4, 0x3 ;  /* 0x0000000410027c11 */ /* 0x042fe2000f8e18ff */
[----:B------:R-:W-:Y:S01]  /*1cc0*/  NOP ;  /* 0x0000000000007918 */ /* 0x000fe20000000000 */
[----:B--2---:R-:W-:Y:S02]  /*1cd0*/  SHF.L.U32 R3, R13, 0x1f, RZ ;  /* 0x0000001f0d037819 */ /* 0x004fe400000006ff */
[----:B------:R-:W-:Y:S02]  /*1ce0*/  LEA R4, R16, UR4, 0x4 ;  /* 0x0000000410047c11 */ /* 0x000fe4000f8e20ff */
[----:B------:R-:W1:Y:S02]  /*1cf0*/  SYNCS.PHASECHK.TRANS64.TRYWAIT P0, [R2+URZ+0x90], R3 ;  /* 0x00009003020075a7 */ /* 0x000e6400080011ff */
[----:B-1----:R-:W-:Y:S05]  /*1d00*/  @!P0 BRA `(.L_x_32) ;  /* 0x0000007000988947 */ /* 0x002fea0003800000 */
.L_x_134:
[----:B------:R-:W2:Y:S01]  /*1d10*/  LDS.128 R4, [R4+0x120] ;  /* 0x0001200004047984 */ /* 0x000ea20000000c00 */
[----:B---3--:R-:W-:Y:S01]  /*1d20*/  ISETP.GE.AND P0, PT, R40, 0x1, PT ;  /* 0x000000012800780c */ /* 0x008fe20003f06270 */
[----:B-1----:R-:W-:Y:S01]  /*1d30*/  VIADD R2, R2, 0xa0 ;  /* 0x000000a002027836 */ /* 0x002fe20000000000 */
[----:B------:R-:W-:Y:S01]  /*1d40*/  @!PT LDS RZ, [RZ] ;  /* 0x00000000fffff984 */ /* 0x000fe20000000800 */
[----:B------:R-:W-:Y:S01]  /*1d50*/  @!PT LDS RZ, [RZ] ;  /* 0x00000000fffff984 */ /* 0x000fe20000000800 */
[----:B------:R-:W-:Y:S01]  /*1d60*/  @!PT LDS RZ, [RZ] ;  /* 0x00000000fffff984 */ /* 0x000fe20000000800 */
[----:B------:R-:W-:Y:S01]  /*1d70*/  @!PT LDS RZ, [RZ] ;  /* 0x00000000fffff984 */ /* 0x000fe20000000800 */
[----:B------:R1:W-:Y:S06]  /*1d80*/  MEMBAR.ALL.CTA ;  /* 0x0000000000007992 */ /* 0x0003ec0000008000 */
[----:B-1----:R-:W1:Y:S01]  /*1d90*/  FENCE.VIEW.ASYNC.S ;  /* 0x00000000000073c6 */ /* 0x002e620000000000 */
[----:B------:R-:W-:-:S04]  /*1da0*/  PRMT R2, RZ, 0x654, R2 ;  /* 0x00000654ff027816 */ /* 0x000fc80000000002 */
[----:B-1----:R1:W-:Y:S01]  /*1db0*/  SYNCS.ARRIVE.TRANS64.RED.A1T0 RZ, [R2+URZ], RZ ;  /* 0x000000ff02ff79a7 */ /* 0x0023e200081004ff */
[----:B--2---:R-:W-:-:S13]  /*1dc0*/  LOP3.LUT P2, RZ, R6, 0x1, RZ, 0xc0, !PT ;  /* 0x0000000106ff7812 */ /* 0x004fda000784c0ff */
[----:B------:R-:W-:Y:S01]  /*1dd0*/  @P2 SHF.R.U32.HI R3, RZ, 0x10, R5 ;  /* 0x00000010ff032819 */ /* 0x000fe20000011605 */
[----:B------:R-:W-:Y:S01]  /*1de0*/  VOTEU.ANY UP0, P2 ;  /* 0x0000000000ff7886 */ /* 0x000fe20001000100 */
[----:B------:R-:W-:Y:S02]  /*1df0*/  @P2 MOV R10, R4 ;  /* 0x00000004000a2202 */ /* 0x000fe40000000f00 */
[----:B------:R-:W-:Y:S02]  /*1e00*/  @P2 R2UR.BROADCAST UR8, R3 ;  /* 0x00000000030822ca */ /* 0x000fe400008e0000 */
[----:B------:R-:W-:-:S11]  /*1e10*/  @P2 LOP3.LUT R9, R5, 0xffff, RZ, 0xc0, !PT ;  /* 0x0000ffff05092812 */ /* 0x000fd600078ec0ff */
[----:B------:R-:W-:Y:S01]  /*1e20*/  @UP0 UMOV UR36, UR8 ;  /* 0x0000000800240c82 */ /* 0x000fe20008000000 */
[----:B-1----:R-:W-:Y:S05]  /*1e30*/  @!P0 BRA `(.L_x_33) ;  /* 0x0000000000b88947 */ /* 0x002fea0003800000 */
[----:B------:R-:W4:Y:S01]  /*1e40*/  LDC.64 R4, c[0x0][0xb18] ;  /* 0x0002c600ff047b82 */ /* 0x000f220000000a00 */
[----:B------:R-:W-:-:S07]  /*1e50*/  ISETP.NE.AND P3, PT, R40, 0x1, PT ;  /* 0x000000012800780c */ /* 0x000fce0003f65270 */
[----:B------:R-:W1:Y:S08]  /*1e60*/  LDC.64 R6, c[0x0][0xb10] ;  /* 0x0002c400ff067b82 */ /* 0x000e700000000a00 */
[----:B------:R-:W2:Y:S08]  /*1e70*/  LDC R14, c[0x0][0xb20] ;  /* 0x0002c800ff0e7b82 */ /* 0x000eb00000000800 */
[----:B------:R-:W3:Y:S01]  /*1e80*/  LDC R15, c[0x0][0xb0c] ;  /* 0x0002c300ff0f7b82 */ /* 0x000ee20000000800 */
[----:B----4-:R-:W-:Y:S01]  /*1e90*/  IMAD.HI.U32 R19, R0, R5, RZ ;  /* 0x0000000500137227 */ /* 0x010fe200078e00ff */
[----:B------:R-:W-:-:S03]  /*1ea0*/  ISETP.NE.AND P0, PT, R4, 0x1, PT ;  /* 0x000000010400780c */ /* 0x000fc60003f05270 */
[----:B------:R-:W-:-:S03]  /*1eb0*/  IMAD.HI.U32 R5, R9, R5, RZ ;  /* 0x0000000509057227 */ /* 0x000fc600078e00ff */
[----:B------:R-:W4:Y:S01]  /*1ec0*/  LDC.64 R2, c[0x0][0xb28] ;  /* 0x0002ca00ff027b82 */ /* 0x000f220000000a00 */
[----:B-1----:R-:W-:-:S04]  /*1ed0*/  IMAD.HI.U32 R20, R8, R6, RZ ;  /* 0x0000000608147227 */ /* 0x002fc800078e00ff */
[----:B------:R-:W-:Y:S01]  /*1ee0*/  IMAD.HI.U32 R21, R10, R6, RZ ;  /* 0x000000060a157227 */ /* 0x000fe200078e00ff */
[----:B------:R-:W-:Y:S02]  /*1ef0*/  SHF.R.U32.HI R20, RZ, R7, R20 ;  /* 0x00000007ff147219 */ /* 0x000fe40000011614 */
[-C--:B--2---:R-:W-:Y:S02]  /*1f00*/  SHF.R.U32.HI R19, RZ, R14.reuse, R19 ;  /* 0x0000000eff137219 */ /* 0x084fe40000011613 */
[----:B------:R-:W-:Y:S02]  /*1f10*/  SHF.R.U32.HI R5, RZ, R14, R5 ;  /* 0x0000000eff057219 */ /* 0x000fe40000011605 */
[----:B------:R-:W-:Y:S02]  /*1f20*/  SEL R19, R0, R19, !P0 ;  /* 0x0000001300137207 */ /* 0x000fe40004000000 */
[----:B------:R-:W-:Y:S02]  /*1f30*/  SHF.R.U32.HI R21, RZ, R7, R21 ;  /* 0x00000007ff157219 */ /* 0x000fe40000011615 */
[----:B---3--:R-:W-:-:S02]  /*1f40*/  ISETP.NE.AND P1, PT, R15, 0x1, PT ;  /* 0x000000010f00780c */ /* 0x008fc40003f25270 */
[----:B------:R-:W-:Y:S02]  /*1f50*/  SEL R5, R9, R5, !P0 ;  /* 0x0000000509057207 */ /* 0x000fe40004000000 */
[----:B------:R-:W-:Y:S02]  /*1f60*/  SEL R20, R8, R20, !P1 ;  /* 0x0000001408147207 */ /* 0x000fe40004800000 */
[----:B------:R-:W-:Y:S01]  /*1f70*/  SEL R21, R10, R21, !P1 ;  /* 0x000000150a157207 */ /* 0x000fe20004800000 */
[----:B----4-:R-:W-:-:S04]  /*1f80*/  IMAD.HI.U32 R18, R19, R2, RZ ;  /* 0x0000000213127227 */ /* 0x010fc800078e00ff */
        /* <DEDUP_REMOVED lines=10> */
[----:B------:R-:W-:-:S04]  /*2030*/  @!P0 IMAD.HI.U32 R7, R21, R2, RZ ;  /* 0x0000000215078227 */ /* 0x000fc800078e00ff */
[----:B------:R-:W-:Y:S01]  /*2040*/  IMAD.MOV R2, RZ, RZ, -R6 ;  /* 0x000000ffff027224 */ /* 0x000fe200078e0a06 */
[----:B------:R-:W-:Y:S02]  /*2050*/  @!P0 SHF.R.U32.HI R3, RZ, R3, R7 ;  /* 0x00000003ff038219 */ /* 0x000fe40000011607 */
[----:B------:R-:W-:Y:S01]  /*2060*/  IADD3 R7, PT, PT, -R5, RZ, RZ ;  /* 0x000000ff05077210 */ /* 0x000fe20007ffe1ff */
[----:B------:R-:W-:Y:S01]  /*2070*/  IMAD R2, R40, R2, R5 ;  /* 0x0000000228027224 */ /* 0x000fe200078e0205 */
        /* <DEDUP_REMOVED lines=10> */
.L_x_33:
[----:B------:R-:W1:Y:S02]  /*2120*/  LDCU UR8, c[0x0][0xb30] ;  /* 0x00016600ff0877ac */ /* 0x000e640008000800 */
[----:B-1----:R-:W-:-:S09]  /*2130*/  UISETP.NE.AND UP0, UPT, UR8, 0x1, UPT ;  /* 0x000000010800788c */ /* 0x002fd2000bf05270 */
[----:B------:R-:W-:Y:S05]  /*2140*/  BRA.U UP0, `(.L_x_34) ;  /* 0x0000000100407547 */ /* 0x000fea000b800000 */
[----:B------:R-:W1:Y:S08]  /*2150*/  LDC.64 R4, c[0x0][0xb10] ;  /* 0x0002c400ff047b82 */ /* 0x000e700000000a00 */
[----:B------:R-:W2:Y:S08]  /*2160*/  LDC.64 R2, c[0x0][0xb18] ;  /* 0x0002c600ff027b82 */ /* 0x000eb00000000a00 */
[----:B------:R-:W3:Y:S08]  /*2170*/  LDC R6, c[0x0][0xb20] ;  /* 0x0002c800ff067b82 */ /* 0x000ef00000000800 */
[----:B------:R-:W4:Y:S01]  /*2180*/  LDC R7, c[0x0][0xb0c] ;  /* 0x0002c300ff077b82 */ /* 0x000f220000000800 */
[----:B-1----:R-:W-:-:S05]  /*2190*/  IMAD.HI.U32 R4, R10, R4, RZ ;  /* 0x000000040a047227 */ /* 0x002fca00078e00ff */
[----:B------:R-:W-:Y:S01]  /*21a0*/  SHF.R.U32.HI R4, RZ, R5, R4 ;  /* 0x00000005ff047219 */ /* 0x000fe20000011604 */
[----:B--2---:R-:W-:Y:S01]  /*21b0*/  IMAD.HI.U32 R3, R9, R3, RZ ;  /* 0x0000000309037227 */ /* 0x004fe200078e00ff */
[----:B------:R-:W-:-:S04]  /*21c0*/  ISETP.NE.AND P0, PT, R2, 0x1, PT ;  /* 0x000000010200780c */ /* 0x000fc80003f05270 */
[----:B---3--:R-:W-:-:S04]  /*21d0*/  SHF.R.U32.HI R3, RZ, R6, R3 ;  /* 0x00000006ff037219 */ /* 0x008fc80000011603 */
[----:B------:R-:W-:Y:S02]  /*21e0*/  SEL R3, R9, R3, !P0 ;  /* 0x0000000309037207 */ /* 0x000fe40004000000 */
[----:B----4-:R-:W-:-:S04]  /*21f0*/  ISETP.NE.AND P1, PT, R7, 0x1, PT ;  /* 0x000000010700780c */ /* 0x010fc80003f25270 */
[----:B------:R-:W-:-:S05]  /*2200*/  SEL R4, R10, R4, !P1 ;  /* 0x000000040a047207 */ /* 0x000fca0004800000 */
[----:B------:R-:W-:Y:S02]  /*2210*/  IMAD.IADD R5, R3, 0x1, -R4 ;  /* 0x0000000103057824 */ /* 0x000fe400078e0a04 */
[----:B------:R-:W-:Y:S02]  /*2220*/  IMAD.IADD R3, R4, 0x1, -R3 ;  /* 0x0000000104037824 */ /* 0x000fe400078e0a03 */
[----:B------:R-:W-:Y:S02]  /*2230*/  IMAD R10, R5, R7, R10 ;  /* 0x00000007050a7224 */ /* 0x000fe400078e020a */
[----:B------:R-:W-:-:S07]  /*2240*/  IMAD R9, R3, R2, R9 ;  /* 0x0000000203097224 */ /* 0x000fce00078e0209 */
.L_x_34:
[----:B------:R-:W-:Y:S01]  /*2250*/  VIADD R16, R16, 0x1 ;  /* 0x0000000110107836 */ /* 0x000fe20000000000 */
[----:B------:R-:W-:Y:S01]  /*2260*/  PLOP3.LUT P1, PT, PT, PT, PT, 0x80, 0x8 ;  /* 0x000000000008781c */ /* 0x000fe20003f2f070 */
[----:B------:R-:W-:Y:S02]  /*2270*/  IMAD.IADD R15, R10, 0x1, R87 ;  /* 0x000000010a0f7824 */ /* 0x000fe400078e0257 */
[----:B------:R-:W-:Y:S01]  /*2280*/  IMAD.IADD R14, R9, 0x1, R86 ;  /* 0x00000001090e7824 */ /* 0x000fe200078e0256 */
[----:B------:R-:W-:-:S04]  /*2290*/  ISETP.NE.AND P0, PT, R16, 0x2, PT ;  /* 0x000000021000780c */ /* 0x000fc80003f05270 */
[----:B------:R-:W-:Y:S02]  /*22a0*/  SEL R2, RZ, 0x1, P0 ;  /* 0x00000001ff027807 */ /* 0x000fe40000000000 */
[----:B------:R-:W-:Y:S02]  /*22b0*/  SEL R16, R16, RZ, P0 ;  /* 0x000000ff10107207 */ /* 0x000fe40000000000 */
[----:B------:R-:W-:Y:S01]  /*22c0*/  LOP3.LUT R13, R13, R2, RZ, 0x3c, !PT ;  /* 0x000000020d0d7212 */ /* 0x000fe200078e3cff */
[----:B------:R-:W-:Y:S06]  /*22d0*/  @P2 BRA `(.L_x_35) ;  /* 0xfffffff000982947 */ /* 0x000fec000383ffff */
[----:B------:R-:W-:Y:S01]  /*22e0*/  UIADD3 UR4, UPT, UPT, UR4, 0x20, URZ ;  /* 0x0000002004047890 */ /* 0x000fe2000fffe0ff */
[----:B------:R-:W-:-:S03]  /*22f0*/  SHF.L.U32 R2, R17, 0x1f, RZ ;  /* 0x0000001f11027819 */ /* 0x000fc600000006ff */
[----:B------:R-:W-:-:S09]  /*2300*/  ULEA UR5, UR6, UR4, 0x3 ;  /* 0x0000000406057291 */ /* 0x000fd2000f8e18ff */
[----:B------:R-:W1:Y:S02]  /*2310*/  SYNCS.PHASECHK.TRANS64.TRYWAIT P0, [UR5], R2 ;  /* 0x00000002ff0075a7 */ /* 0x000e640008001105 */
[----:B-1----:R-:W-:Y:S05]  /*2320*/  @!P0 BRA `(.L_x_36) ;  /* 0x0000006c00248947 */ /* 0x002fea0003800000 */
.L_x_136:
[----:B------:R-:W-:-:S04]  /*2330*/  UIADD3 UR6, UPT, UPT, UR6, 0x1, URZ ;  /* 0x0000000106067890 */ /* 0x000fc8000fffe0ff */
[----:B------:R-:W-:-:S04]  /*2340*/  UISETP.NE.AND UP0, UPT, UR6, 0x4, UPT ;  /* 0x000000040600788c */ /* 0x000fc8000bf05270 */
[----:B------:R-:W-:Y:S02]  /*2350*/  USEL UR7, URZ, 0x1, UP0 ;  /* 0x00000001ff077887 */ /* 0x000fe40008000000 */
[----:B------:R-:W-:-:S04]  /*2360*/  USEL UR6, UR6, URZ, UP0 ;  /* 0x000000ff06067287 */ /* 0x000fc80008000000 */
[----:B------:R-:W-:Y:S01]  /*2370*/  ULEA UR5, UR6, UR4, 0x3 ;  /* 0x0000000406057291 */ /* 0x000fe2000f8e18ff */
[----:B-1----:R-:W-:-:S04]  /*2380*/  LOP3.LUT R2, R17, UR7, RZ, 0x3c, !PT ;  /* 0x0000000711027c12 */ /* 0x002fc8000f8e3cff */
[----:B------:R-:W-:-:S04]  /*2390*/  SHF.L.U32 R3, R2, 0x1f, RZ ;  /* 0x0000001f02037819 */ /* 0x000fc800000006ff */
[----:B------:R-:W1:Y:S02]  /*23a0*/  SYNCS.PHASECHK.TRANS64.TRYWAIT P0, [UR5], R3 ;  /* 0x00000003ff0075a7 */ /* 0x000e640008001105 */
[----:B-1----:R-:W-:Y:S05]  /*23b0*/  @!P0 BRA `(.L_x_37) ;  /* 0x0000006c00188947 */ /* 0x002fea0003800000 */
.L_x_138:
[----:B------:R-:W-:-:S04]  /*23c0*/  UIADD3 UR6, UPT, UPT, UR6, 0x1, URZ ;  /* 0x0000000106067890 */ /* 0x000fc8000fffe0ff */
[----:B------:R-:W-:-:S04]  /*23d0*/  UISETP.NE.AND UP0, UPT, UR6, 0x4, UPT ;  /* 0x000000040600788c */ /* 0x000fc8000bf05270 */
[----:B------:R-:W-:Y:S02]  /*23e0*/  USEL UR7, URZ, 0x1, UP0 ;  /* 0x00000001ff077887 */ /* 0x000fe40008000000 */
[----:B------:R-:W-:-:S04]  /*23f0*/  USEL UR6, UR6, URZ, UP0 ;  /* 0x000000ff06067287 */ /* 0x000fc80008000000 */
[----:B------:R-:W-:Y:S01]  /*2400*/  ULEA UR5, UR6, UR4, 0x3 ;  /* 0x0000000406057291 */ /* 0x000fe2000f8e18ff */
[----:B------:R-:W-:-:S04]  /*2410*/  LOP3.LUT R2, R2, UR7, RZ, 0x3c, !PT ;  /* 0x0000000702027c12 */ /* 0x000fc8000f8e3cff */
[----:B-1----:R-:W-:-:S04]  /*2420*/  SHF.L.U32 R3, R2, 0x1f, RZ ;  /* 0x0000001f02037819 */ /* 0x002fc800000006ff */
[----:B------:R-:W1:Y:S02]  /*2430*/  SYNCS.PHASECHK.TRANS64.TRYWAIT P0, [UR5], R3 ;  /* 0x00000003ff0075a7 */ /* 0x000e640008001105 */
[----:B-1----:R-:W-:Y:S05]  /*2440*/  @!P0 BRA `(.L_x_38) ;  /* 0x0000006c000c8947 */ /* 0x002fea0003800000 */
.L_x_140:
[----:B------:R-:W-:-:S04]  /*2450*/  UIADD3 UR6, UPT, UPT, UR6, 0x1, URZ ;  /* 0x0000000106067890 */ /* 0x000fc8000fffe0ff */
[----:B------:R-:W-:-:S04]  /*2460*/  UISETP.NE.AND UP0, UPT, UR6, 0x4, UPT ;  /* 0x000000040600788c */ /* 0x000fc8000bf05270 */
[----:B------:R-:W-:Y:S02]  /*2470*/  USEL UR5, URZ, 0x1, UP0 ;  /* 0x00000001ff057887 */ /* 0x000fe40008000000 */
[----:B------:R-:W-:-:S04]  /*2480*/  USEL UR6, UR6, URZ, UP0 ;  /* 0x000000ff06067287 */ /* 0x000fc80008000000 */
[----:B------:R-:W-:Y:S01]  /*2490*/  ULEA UR6, UR6, UR4, 0x3 ;  /* 0x0000000406067291 */ /* 0x000fe2000f8e18ff */
[----:B------:R-:W-:-:S04]  /*24a0*/  LOP3.LUT R2, R2, UR5, RZ, 0x3c, !PT ;  /* 0x0000000502027c12 */ /* 0x000fc8000f8e3cff */
[----:B------:R-:W-:Y:S01]  /*24b0*/  SHF.L.U32 R2, R2, 0x1f, RZ ;  /* 0x0000001f02027819 */ /* 0x000fe200000006ff */
[----:B-1--4-:R-:W-:-:S07]  /*24c0*/  IMAD.U32 R0, RZ, RZ, UR6 ;  /* 0x00000006ff007e24 */ /* 0x012fce000f8e00ff */
.L_x_39:
[----:B-1----:R1:W2:Y:S02]  /*24d0*/  SYNCS.PHASECHK.TRANS64.TRYWAIT P0, [R0+URZ], R2 ;  /* 0x00000002000075a7 */ /* 0x0022a400080011ff */
[----:B--2---:R-:W-:Y:S05]  /*24e0*/  @!P0 NANOSLEEP.SYNCS 0x989680 ;  /* 0x009896800000895d */ /* 0x004fea0003900000 */
[----:B------:R-:W2:Y:S02]  /*24f0*/  @!P0 SYNCS.PHASECHK.TRANS64 P0, [R0+URZ], R2 ;  /* 0x00000002000085a7 */ /* 0x000ea400080010ff */
[----:B--2---:R-:W-:Y:S05]  /*2500*/  @P0 EXIT ;  /* 0x000000000000094d */ /* 0x004fea0003800000 */
[----:B------:R-:W-:Y:S05]  /*2510*/  BRA `(.L_x_39) ;  /* 0xfffffffc00ec7947 */ /* 0x000fea000383ffff */
.L_x_17:
[----:B------:R-:W-:-:S04]  /*2520*/  UISETP.NE.AND UP1, UPT, UR37, URZ, UPT ;  /* 0x000000ff2500728c */ /* 0x000fc8000bf25270 */
[----:B------:R-:W-:-:S09]  /*2530*/  UISETP.NE.OR UP1, UPT, UR8, 0x1, UP1 ;  /* 0x000000010800788c */ /* 0x000fd20008f25670 */
[----:B------:R-:W-:Y:S05]  /*2540*/  BRA.U UP1, `(.L_x_40) ;  /* 0x0000000501487547 */ /* 0x000fea000b800000 */
[----:B------:R-:W-:Y:S01]  /*2550*/  ISETP.NE.AND P2, PT, R2, RZ, PT ;  /* 0x000000ff0200720c */ /* 0x000fe20003f45270 */
[----:B------:R-:W-:Y:S01]  /*2560*/  IMAD.MOV.U32 R12, RZ, RZ, 0x1 ;  /* 0x00000001ff0c7424 */ /* 0x000fe200078e00ff */
[----:B------:R-:W-:Y:S02]  /*2570*/  CS2R R10, SRZ ;  /* 0x00000000000a7805 */ /* 0x000fe4000001ff00 */
[----:B------:R-:W-:Y:S01]  /*2580*/  CS2R R8, SRZ ;  /* 0x0000000000087805 */ /* 0x000fe2000001ff00 */
[----:B------:R-:W-:Y:S01]  /*2590*/  UMOV UR4, 0x400 ;  /* 0x0000040000047882 */ /* 0x000fe20000000000 */
[----:B------:R-:W-:Y:S01]  /*25a0*/  UMOV UR6, URZ ;  /* 0x000000ff00067c82 */ /* 0x000fe20008000000 */
[----:B------:R-:W-:-:S12]  /*25b0*/  ULEA UR37, UR37, UR4, 0x18 ;  /* 0x0000000425257291 */ /* 0x000fd8000f8ec0ff */
.L_x_44:
[----:B------:R-:W-:Y:S02]  /*25c0*/  LEA R0, R8, UR37, 0x3 ;  /* 0x0000002508007c11 */ /* 0x000fe4000f8e18ff */
[----:B------:R-:W-:-:S03]  /*25d0*/  SHF.L.U32 R4, R9, 0x1f, RZ ;  /* 0x0000001f09047819 */ /* 0x000fc600000006ff */
[----:B------:R-:W-:Y:S01]  /*25e0*/  VIADD R5, R0, 0x100 ;  /* 0x0000010000057836 */ /* 0x000fe20000000000 */
[----:B------:R-:W1:Y:S02]  /*25f0*/  SYNCS.PHASECHK.TRANS64.TRYWAIT P0, [R0+URZ+0xf0], R4 ;  /* 0x0000f004000075a7 */ /* 0x000e6400080011ff */
[----:B-1----:R-:W-:Y:S05]  /*2600*/  @!P0 BRA `(.L_x_41) ;  /* 0x0000006800b48947 */ /* 0x002fea0003800000 */
.L_x_141:
[----:B------:R-:W-:Y:S01]  /*2610*/  ULEA UR5, UR6, UR37, 0x3 ;  /* 0x0000002506057291 */ /* 0x000fe2000f8e18ff */
[----:B-1----:R-:W-:Y:S01]  /*2620*/  PRMT R0, RZ, 0x654, R5 ;  /* 0x00000654ff007816 */ /* 0x002fe20000000005 */
[----:B------:R-:W-:Y:S01]  /*2630*/  @!P2 IMAD.MOV.U32 R4, RZ, RZ, 0x10 ;  /* 0x00000010ff04a424 */ /* 0x000fe200078e00ff */
[----:B------:R-:W-:Y:S01]  /*2640*/  SHF.L.U32 R5, R12, 0x1f, RZ ;  /* 0x0000001f0c057819 */ /* 0x000fe200000006ff */
[----:B------:R-:W-:Y:S01]  /*2650*/  UIADD3 UR4, UPT, UPT, UR5, 0x90, URZ ;  /* 0x0000009005047890 */ /* 0x000fe2000fffe0ff */
[----:B------:R1:W-:Y:S05]  /*2660*/  SYNCS.ARRIVE.TRANS64.RED.A1T0 RZ, [R0+URZ], RZ ;  /* 0x000000ff00ff79a7 */ /* 0x0003ea00081004ff */
[----:B------:R-:W-:Y:S01]  /*2670*/  IMAD.U32 R6, RZ, RZ, UR4 ;  /* 0x00000004ff067e24 */ /* 0x000fe2000f8e00ff */
[----:B------:R-:W2:Y:S04]  /*2680*/  SYNCS.PHASECHK.TRANS64.TRYWAIT P0, [UR5+0xa0], R5 ;  /* 0x0000a005ff0075a7 */ /* 0x000ea80008001105 */
[----:B------:R-:W-:Y:S01]  /*2690*/  PRMT R6, R2, 0x654, R6 ;  /* 0x0000065402067816 */ /* 0x000fe20000000006 */
[----:B-12---:R-:W-:Y:S06]  /*26a0*/  @!P0 BRA `(.L_x_42) ;  /* 0x0000006800a08947 */ /* 0x006fec0003800000 */
.L_x_143:
[----:B------:R-:W-:Y:S01]  /*26b0*/  ULEA UR4, UR6, UR37, 0x4 ;  /* 0x0000002506047291 */ /* 0x000fe2000f8e20ff */
[----:B------:R-:W-:Y:S01]  /*26c0*/  SEL R3, R6, R3, !P2 ;  /* 0x0000000306037207 */ /* 0x000fe20005000000 */
[----:B------:R-:W-:Y:S01]  /*26d0*/  UIADD3 UR5, UPT, UPT, UR5, 0x90, URZ ;  /* 0x0000009005057890 */ /* 0x000fe2000fffe0ff */
[----:B-1----:R-:W-:Y:S01]  /*26e0*/  LEA R0, R11, UR37, 0x3 ;  /* 0x000000250b007c11 */ /* 0x002fe2000f8e18ff */
[----:B------:R-:W-:Y:S01]  /*26f0*/  UIADD3 UR4, UPT, UPT, UR4, 0x120, URZ ;  /* 0x0000012004047890 */ /* 0x000fe2000fffe0ff */
[----:B------:R1:W-:Y:S01]  /*2700*/  @!P2 SYNCS.ARRIVE.TRANS64.RED RZ, [R3+URZ], R4 ;  /* 0x0000000403ffa9a7 */ /* 0x0003e200080004ff */
[----:B------:R-:W-:Y:S01]  /*2710*/  UIADD3 UR6, UPT, UPT, UR6, 0x1, URZ ;  /* 0x0000000106067890 */ /* 0x000fe2000fffe0ff */
[----:B------:R-:W-:-:S03]  /*2720*/  VIADD R8, R8, 0x1 ;  /* 0x0000000108087836 */ /* 0x000fc60000000000 */
[----:B------:R-:W-:Y:S02]  /*2730*/  UISETP.NE.AND UP0, UPT, UR6, 0x2, UPT ;  /* 0x000000020600788c */ /* 0x000fe4000bf05270 */
[----:B------:R-:W-:Y:S01]  /*2740*/  ISETP.NE.AND P0, PT, R8, 0x2, PT ;  /* 0x000000020800780c */ /* 0x000fe20003f05270 */
[----:B------:R-:W-:Y:S06]  /*2750*/  UGETNEXTWORKID.BROADCAST [UR4], [UR5] ;  /* 0x00000000040073ca */ /* 0x000fec0008000100 */
[----:B------:R-:W-:Y:S02]  /*2760*/  USEL UR4, URZ, 0x1, UP0 ;  /* 0x00000001ff047887 */ /* 0x000fe40008000000 */
[----:B------:R-:W-:-:S04]  /*2770*/  USEL UR6, UR6, URZ, UP0 ;  /* 0x000000ff06067287 */ /* 0x000fc80008000000 */
[----:B------:R-:W-:Y:S02]  /*2780*/  LOP3.LUT R12, R12, UR4, RZ, 0x3c, !PT ;  /* 0x000000040c0c7c12 */ /* 0x000fe4000f8e3cff */
[----:B-1----:R-:W-:-:S04]  /*2790*/  SHF.L.U32 R4, R10, 0x1f, RZ ;  /* 0x0000001f0a047819 */ /* 0x002fc800000006ff */
[----:B------:R-:W1:Y:S02]  /*27a0*/  SYNCS.PHASECHK.TRANS64.TRYWAIT P1, [R0+URZ+0x90], R4 ;  /* 0x00009004000075a7 */ /* 0x000e6400080211ff */
[----:B-1----:R-:W-:Y:S05]  /*27b0*/  @!P1 BRA `(.L_x_43) ;  /* 0x0000006800749947 */ /* 0x002fea0003800000 */
.L_x_144:
[C---:B-1----:R-:W-:Y:S01]  /*27c0*/  LEA R4, R11.reuse, UR37, 0x4 ;  /* 0x000000250b047c11 */ /* 0x042fe2000f8e20ff */
[----:B------:R-:W-:Y:S01]  /*27d0*/  VIADD R0, R0, 0xa0 ;  /* 0x000000a000007836 */ /* 0x000fe20000000000 */
[----:B------:R-:W-:Y:S01]  /*27e0*/  SEL R8, R8, RZ, P0 ;  /* 0x000000ff08087207 */ /* 0x000fe20000000000 */
[----:B------:R-:W-:-:S03]  /*27f0*/  VIADD R11, R11, 0x1 ;  /* 0x000000010b0b7836 */ /* 0x000fc60000000000 */
[----:B------:R-:W1:Y:S01]  /*2800*/  LDS.128 R4, [R4+0x120] ;  /* 0x0001200004047984 */ /* 0x000e620000000c00 */
[----:B------:R-:W-:Y:S02]  /*2810*/  PRMT R0, RZ, 0x654, R0 ;  /* 0x00000654ff007816 */ /* 0x000fe40000000000 */
[C---:B------:R-:W-:Y:S01]  /*2820*/  ISETP.NE.AND P1, PT, R11.reuse, 0x2, PT ;  /* 0x000000020b00780c */ /* 0x040fe20003f25270 */
[----:B------:R-:W-:Y:S01]  /*2830*/  @!PT LDS RZ, [RZ] ;  /* 0x00000000fffff984 */ /* 0x000fe20000000800 */
[----:B------:R-:W-:Y:S01]  /*2840*/  @!PT LDS RZ, [RZ] ;  /* 0x00000000fffff984 */ /* 0x000fe20000000800 */
[----:B------:R-:W-:Y:S01]  /*2850*/  @!PT LDS RZ, [RZ] ;  /* 0x00000000fffff984 */ /* 0x000fe20000000800 */
[----:B------:R-:W-:Y:S01]  /*2860*/  @!PT LDS RZ, [RZ] ;  /* 0x00000000fffff984 */ /* 0x000fe20000000800 */
[----:B------:R2:W-:Y:S06]  /*2870*/  MEMBAR.ALL.CTA ;  /* 0x0000000000007992 */ /* 0x0005ec0000008000 */
[----:B--2---:R-:W2:Y:S01]  /*2880*/  FENCE.VIEW.ASYNC.S ;  /* 0x00000000000073c6 */ /* 0x004ea20000000000 */
[----:B------:R-:W-:Y:S01]  /*2890*/  SEL R11, R11, RZ, P1 ;  /* 0x000000ff0b0b7207 */ /* 0x000fe20000800000 */
[----:B--2---:R2:W-:Y:S01]  /*28a0*/  SYNCS.ARRIVE.TRANS64.RED.A1T0 RZ, [R0+URZ], RZ ;  /* 0x000000ff00ff79a7 */ /* 0x0045e200081004ff */
[----:B-1----:R-:W-:-:S02]  /*28b0*/  LOP3.LUT P3, RZ, R6, 0x1, RZ, 0xc0, !PT ;  /* 0x0000000106ff7812 */ /* 0x002fc4000786c0ff */
[----:B------:R-:W-:-:S04]  /*28c0*/  SEL R4, RZ, 0x1, P1 ;  /* 0x00000001ff047807 */ /* 0x000fc80000800000 */
[----:B------:R-:W-:Y:S02]  /*28d0*/  LOP3.LUT R10, R10, R4, RZ, 0x3c, !PT ;  /* 0x000000040a0a7212 */ /* 0x000fe400078e3cff */
[----:B--2---:R-:W-:-:S04]  /*28e0*/  SEL R0, RZ, 0x1, P0 ;  /* 0x00000001ff007807 */ /* 0x004fc80000000000 */
[----:B------:R-:W-:Y:S01]  /*28f0*/  LOP3.LUT R9, R9, R0, RZ, 0x3c, !PT ;  /* 0x0000000009097212 */ /* 0x000fe200078e3cff */
[----:B------:R-:W-:Y:S06]  /*2900*/  @P3 BRA `(.L_x_44) ;  /* 0xfffffffc002c3947 */ /* 0x000fec000383ffff */
[----:B------:R-:W-:Y:S01]  /*2910*/  ULEA UR5, UR6, UR37, 0x3 ;  /* 0x0000002506057291 */ /* 0x000fe2000f8e18ff */
[----:B------:R-:W-:-:S08]  /*2920*/  SHF.L.U32 R2, R12, 0x1f, RZ ;  /* 0x0000001f0c027819 */ /* 0x000fd000000006ff */
[----:B------:R-:W1:Y:S02]  /*2930*/  SYNCS.PHASECHK.TRANS64 P0, [UR5+0xa0], R2 ;  /* 0x0000a002ff0075a7 */ /* 0x000e640008001005 */
[----:B-1----:R-:W-:Y:S05]  /*2940*/  @P0 BRA `(.L_x_45) ;  /* 0x0000000000080947 */ /* 0x002fea0003800000 */
[----:B------:R-:W1:Y:S02]  /*2950*/  SYNCS.PHASECHK.TRANS64.TRYWAIT P0, [UR5+0xa0], R2 ;  /* 0x0000a002ff0075a7 */ /* 0x000e640008001105 */
[----:B-1----:R-:W-:Y:S05]  /*2960*/  @!P0 BRA `(.L_x_46) ;  /* 0x00000068001c8947 */ /* 0x002fea0003800000 */
.L_x_45:
[----:B------:R-:W-:-:S04]  /*2970*/  UIADD3 UR4, UPT, UPT, UR6, 0x1, URZ ;  /* 0x0000000106047890 */ /* 0x000fc8000fffe0ff */
[----:B------:R-:W-:-:S04]  /*2980*/  UISETP.NE.AND UP0, UPT, UR4, 0x2, UPT ;  /* 0x000000020400788c */ /* 0x000fc8000bf05270 */
[----:B------:R-:W-:Y:S02]  /*2990*/  USEL UR7, URZ, 0x1, UP0 ;  /* 0x00000001ff077887 */ /* 0x000fe40008000000 */
[----:B------:R-:W-:-:S04]  /*29a0*/  USEL UR4, UR4, URZ, UP0 ;  /* 0x000000ff04047287 */ /* 0x000fc80008000000 */
[----:B------:R-:W-:Y:S01]  /*29b0*/  ULEA UR4, UR4, UR37, 0x3 ;  /* 0x0000002504047291 */ /* 0x000fe2000f8e18ff */
[----:B-1----:R-:W-:-:S04]  /*29c0*/  LOP3.LUT R2, R12, UR7, RZ, 0x3c, !PT ;  /* 0x000000070c027c12 */ /* 0x002fc8000f8e3cff */
[----:B------:R-:W-:-:S04]  /*29d0*/  SHF.L.U32 R0, R2, 0x1f, RZ ;  /* 0x0000001f02007819 */ /* 0x000fc800000006ff */
[----:B------:R-:W1:Y:S02]  /*29e0*/  SYNCS.PHASECHK.TRANS64 P0, [UR4+0xa0], R0 ;  /* 0x0000a000ff0075a7 */ /* 0x000e640008001004 */
[----:B-1----:R-:W-:Y:S05]  /*29f0*/  @P0 EXIT ;  /* 0x000000000000094d */ /* 0x002fea0003800000 */
[----:B------:R-:W-:Y:S02]  /*2a00*/  SHF.L.U32 R2, R2, 0x1f, RZ ;  /* 0x0000001f02027819 */ /* 0x000fe400000006ff */
[----:B------:R-:W-:-:S07]  /*2a10*/  MOV R0, UR4 ;  /* 0x0000000400007c02 */ /* 0x000fce0008000f00 */
.L_x_47:
[----:B-1----:R1:W2:Y:S02]  /*2a20*/  SYNCS.PHASECHK.TRANS64.TRYWAIT P0, [R0+URZ+0xa0], R2 ;  /* 0x0000a002000075a7 */ /* 0x0022a400080011ff */
[----:B--2---:R-:W-:Y:S05]  /*2a30*/  @!P0 NANOSLEEP.SYNCS 0x989680 ;  /* 0x009896800000895d */ /* 0x004fea0003900000 */
[----:B------:R-:W2:Y:S02]  /*2a40*/  @!P0 SYNCS.PHASECHK.TRANS64 P0, [R0+URZ+0xa0], R2 ;  /* 0x0000a002000085a7 */ /* 0x000ea400080010ff */
[----:B--2---:R-:W-:Y:S05]  /*2a50*/  @P0 EXIT ;  /* 0x000000000000094d */ /* 0x004fea0003800000 */
[----:B------:R-:W-:Y:S05]  /*2a60*/  BRA `(.L_x_47) ;  /* 0xfffffffc00ec7947 */ /* 0x000fea000383ffff */
.L_x_40:
[----:B------:R-:W-:-:S09]  /*2a70*/  UISETP.NE.AND UP1, UPT, UR8, URZ, UPT ;  /* 0x000000ff0800728c */ /* 0x000fd2000bf25270 */
[----:B------:R-:W-:Y:S05]  /*2a80*/  BRA.U UP1, `(.L_x_48) ;  /* 0x0000000d01cc7547 */ /* 0x000fea000b800000 */
[----:B------:R-:W-:Y:S01]  /*2a90*/  UMOV UR4, 0x40 ;  /* 0x0000004000047882 */ /* 0x000fe20000000000 */
[----:B------:R-:W-:Y:S01]  /*2aa0*/  NOP ;  /* 0x0000000000007918 */ /* 0x000fe20000000000 */
[----:B------:R-:W-:Y:S01]  /*2ab0*/  ULEA UR4, UR37, UR4, 0x18 ;  /* 0x0000000425047291 */ /* 0x000fe2000f8ec0ff */
[----:B------:R-:W-:Y:S02]  /*2ac0*/  UMOV UR5, 0x400 ;  /* 0x0000040000057882 */ /* 0x000fe40000000000 */
[----:B------:R-:W-:-:S06]  /*2ad0*/  ULEA UR37, UR37, UR5, 0x18 ;  /* 0x0000000525257291 */ /* 0x000fcc000f8ec0ff */
[----:B------:R-:W1:Y:S02]  /*2ae0*/  LDS.U8 R0, [UR4+0x1c] ;  /* 0x00001c04ff007984 */ /* 0x000e640008000000 */
[----:B-1----:R-:W-:-:S13]  /*2af0*/  ISETP.NE.AND P0, PT, R0, RZ, PT ;  /* 0x000000ff0000720c */ /* 0x002fda0003f05270 */
[----:B------:R-:W-:Y:S05]  /*2b00*/  @P0 BRA `(.L_x_49) ;  /* 0x0000000000580947 */ /* 0x000fea0003800000 */
[----:B------:R-:W-:-:S13]  /*2b10*/  ELECT P0, URZ, PT ;  /* 0x0000000000ff782f */ /* 0x000fda0003800000 */
[----:B------:R-:W-:Y:S05]  /*2b20*/  @!P0 BRA `(.L_x_50) ;  /* 0x0000000000608947 */ /* 0x000fea0003800000 */
[----:B------:R-:W-:Y:S01]  /*2b30*/  UMOV UR5, 0x10 ;  /* 0x0000001000057882 */ /* 0x000fe20000000000 */
[----:B------:R-:W-:Y:S01]  /*2b40*/  HFMA2 R0, -RZ, RZ, 0, 5.9604644775390625e-08 ;  /* 0x00000001ff007431 */ /* 0x000fe200000001ff */
[----:B------:R-:W-:-:S03]  /*2b50*/  MOV R2, 0xffff ;  /* 0x0000ffff00027802 */ /* 0x000fc60000000f00 */
[----:B------:R-:W-:Y:S04]  /*2b60*/  DEPBAR.LE SB1, 0x36 ;  /* 0x00009d800000791a */ /* 0x000fe80000000000 */
[----:B------:R-:W1:Y:S02]  /*2b70*/  UTCATOMSWS.FIND_AND_SET.ALIGN UP0, UR5, UR5 ;  /* 0x00000005000575e3 */ /* 0x000e640008000800 */
[----:B-1----:R-:W-:Y:S01]  /*2b80*/  MOV R3, UR5 ;  /* 0x0000000500037c02 */ /* 0x002fe20008000f00 */
[----:B------:R-:W-:Y:S06]  /*2b90*/  BRA.U UP0, `(.L_x_51) ;  /* 0x0000000100187547 */ /* 0x000fec000b800000 */
.L_x_52:
[----:B------:R-:W-:Y:S05]  /*2ba0*/  NANOSLEEP 0x64 ;  /* 0x000000640000795d */ /* 0x000fea0003800000 */
[----:B------:R-:W-:-:S05]  /*2bb0*/  UMOV UR5, 0x10 ;  /* 0x0000001000057882 */ /* 0x000fca0000000000 */
[----:B------:R-:W-:Y:S04]  /*2bc0*/  DEPBAR.LE SB1, 0x36 ;  /* 0x00009d800000791a */ /* 0x000fe80000000000 */
[----:B------:R-:W1:Y:S02]  /*2bd0*/  UTCATOMSWS.FIND_AND_SET.ALIGN UP0, UR5, UR5 ;  /* 0x00000005000575e3 */ /* 0x000e640008000800 */
[----:B-1----:R-:W-:Y:S01]  /*2be0*/  MOV R3, UR5 ;  /* 0x0000000500037c02 */ /* 0x002fe20008000f00 */
[----:B------:R-:W-:Y:S05]  /*2bf0*/  BRA.U !UP0, `(.L_x_52) ;  /* 0xfffffffd08e87547 */ /* 0x000fea000b83ffff */
.L_x_51:
[-C--:B------:R-:W-:Y:S02]  /*2c00*/  SHF.L.U32 R2, R2, R3.reuse, RZ ;  /* 0x0000000302027219 */ /* 0x080fe400000006ff */
[----:B------:R-:W-:Y:S01]  /*2c10*/  SHF.L.U32 R0, R0, R3, RZ ;  /* 0x0000000300007219 */ /* 0x000fe200000006ff */
[----:B------:R-:W-:Y:S02]  /*2c20*/  IMAD.SHL.U32 R3, R3, 0x20, RZ ;  /* 0x0000002003037824 */ /* 0x000fe400078e00ff */
[----:B------:R1:W-:Y:S04]  /*2c30*/  ATOMS.OR RZ, [UR4+0x14], R2 ;  /* 0x00001402ffff798c */ /* 0x0003e8000b000004 */
[----:B------:R1:W-:Y:S04]  /*2c40*/  ATOMS.OR RZ, [UR4+0x18], R0 ;  /* 0x00001800ffff798c */ /* 0x0003e8000b000004 */
[----:B------:R1:W-:Y:S01]  /*2c50*/  STS [UR37+0x140], R3 ;  /* 0x00014003ff007988 */ /* 0x0003e20008000825 */
[----:B------:R-:W-:Y:S05]  /*2c60*/  BRA `(.L_x_50) ;  /* 0x0000000000107947 */ /* 0x000fea0003800000 */
.L_x_49:
[----:B------:R-:W-:Y:S02]  /*2c70*/  MOV R0, 0xffffffff ;  /* 0xffffffff00007802 */ /* 0x000fe40000000f00 */
[----:B------:R-:W-:-:S03]  /*2c80*/  MOV R2, 0x2cb0 ;  /* 0x00002cb000027802 */ /* 0x000fc60000000f00 */
[----:B------:R1:W-:Y:S04]  /*2c90*/  STS [UR37+0x140], R0 ;  /* 0x00014000ff007988 */ /* 0x0003e80008000825 */
[----:B-1-3-5:R-:W-:Y:S05]  /*2ca0*/  CALL.REL.NOINC `($__internal_1_$__cuda_sm10x_tcgen05_guardrail_trap_phase_invalid_during_alloc) ;  /* 0x0000006c00647944 */ /* 0x02afea0003c00000 */
.L_x_50:
[----:B------:R-:W-:Y:S05]  /*2cb0*/  WARPSYNC.ALL ;  /* 0x0000000000007948 */ /* 0x000fea0003800000 */
[----:B------:R-:W2:Y:S01]  /*2cc0*/  S2UR UR5, SR_CgaCtaId ;  /* 0x00000000000579c3 */ /* 0x000ea20000008800 */
[----:B------:R-:W-:Y:S01]  /*2cd0*/  UMOV UR4, 0x400 ;  /* 0x0000040000047882 */ /* 0x000fe20000000000 */
[----:B------:R-:W-:-:S06]  /*2ce0*/  NOP ;  /* 0x0000000000007918 */ /* 0x000fcc0000000000 */
[----:B------:R-:W-:Y:S06]  /*2cf0*/  BAR.ARV 0x6, 0xa0 ;  /* 0x0182800000007b1d */ /* 0x000fec0000002000 */
[----:B------:R-:W4:Y:S01]  /*2d00*/  LDCU UR7, c[0x0][0x38c] ;  /* 0x00007180ff0777ac */ /* 0x000f220008000800 */
[----:B------:R-:W-:Y:S01]  /*2d10*/  IMAD.MOV.U32 R11, RZ, RZ, 0x1 ;  /* 0x00000001ff0b7424 */ /* 0x000fe200078e00ff */
[----:B------:R-:W-:Y:S01]  /*2d20*/  CS2R R8, SRZ ;  /* 0x0000000000087805 */ /* 0x000fe2000001ff00 */
[----:B------:R-:W-:Y:S01]  /*2d30*/  IMAD.MOV.U32 R10, RZ, RZ, RZ ;  /* 0x000000ffff0a7224 */ /* 0x000fe200078e00ff */
[----:B------:R-:W3:Y:S01]  /*2d40*/  LDCU UR6, c[0x0][0x38c] ;  /* 0x00007180ff0677ac */ /* 0x000ee20008000800 */
[----:B------:R-:W-:Y:S01]  /*2d50*/  UMOV UR15, URZ ;  /* 0x000000ff000f7c82 */ /* 0x000fe20008000000 */
[----:B------:R-:W-:Y:S01]  /*2d60*/  UMOV UR14, URZ ;  /* 0x000000ff000e7c82 */ /* 0x000fe20008000000 */
[----:B--2---:R-:W-:Y:S01]  /*2d70*/  ULEA UR5, UR5, UR4, 0x18 ;  /* 0x0000000405057291 */ /* 0x004fe2000f8ec0ff */
[----:B------:R-:W-:Y:S01]  /*2d80*/  UMOV UR24, 0x0 ;  /* 0x0000000000187882 */ /* 0x000fe20000000000 */
[----:B------:R-:W-:-:S02]  /*2d90*/  UMOV UR25, 0x4400010 ;  /* 0x0440001000197882 */ /* 0x000fc40000000000 */
[----:B------:R-:W-:Y:S02]  /*2da0*/  UIADD3 UR10, UPT, UPT, UR5, 0x8800, URZ ;  /* 0x00008800050a7890 */ /* 0x000fe4000fffe0ff */
[----:B------:R-:W-:Y:S02]  /*2db0*/  UIADD3 UR11, UPT, UPT, UR5, 0x10800, URZ ;  /* 0x00010800050b7890 */ /* 0x000fe4000fffe0ff */
[----:B----4-:R-:W-:Y:S01]  /*2dc0*/  UIADD3 UR7, UPT, UPT, UR7, 0x3f, URZ ;  /* 0x0000003f07077890 */ /* 0x010fe2000fffe0ff */
[----:B-1----:R-:W1:Y:S01]  /*2dd0*/  LDS R0, [UR5+0x140] ;  /* 0x00014005ff007984 */ /* 0x002e620008000800 */
[----:B------:R-:W-:Y:S02]  /*2de0*/  USHF.R.U32.HI UR10, URZ, 0x4, UR10 ;  /* 0x00000004ff0a7899 */ /* 0x000fe4000801160a */
[----:B------:R-:W-:Y:S02]  /*2df0*/  USHF.R.S32.HI UR4, URZ, 0x1f, UR7 ;  /* 0x0000001fff047899 */ /* 0x000fe40008011407 */
[----:B------:R-:W-:-:S02]  /*2e00*/  USHF.R.U32.HI UR11, URZ, 0x4, UR11 ;  /* 0x00000004ff0b7899 */ /* 0x000fc4000801160b */
[----:B------:R-:W-:Y:S02]  /*2e10*/  ULEA.HI UR4, UR4, UR7, URZ, 0x6 ;  /* 0x0000000704047291 */ /* 0x000fe4000f8f30ff */
[----:B------:R-:W-:Y:S02]  /*2e20*/  ULOP3.LUT UR10, UR10, 0x3fff, URZ, 0xc0, !UPT ;  /* 0x00003fff0a0a7892 */ /* 0x000fe4000f8ec0ff */
[----:B------:R-:W-:Y:S02]  /*2e30*/  USHF.R.S32.HI UR4, URZ, 0x6, UR4 ;  /* 0x00000006ff047899 */ /* 0x000fe40008011404 */
[----:B------:R-:W-:Y:S02]  /*2e40*/  ULOP3.LUT UR11, UR11, 0x3fff, URZ, 0xc0, !UPT ;  /* 0x00003fff0b0b7892 */ /* 0x000fe4000f8ec0ff */
[----:B------:R-:W-:Y:S01]  /*2e50*/  UISETP.LT.AND UP0, UPT, UR4, 0x1, UPT ;  /* 0x000000010400788c */ /* 0x000fe2000bf01270 */
[----:B------:R-:W-:Y:S01]  /*2e60*/  UMOV UR22, 0x0 ;  /* 0x0000000000167882 */ /* 0x000fe20000000000 */
[----:B------:R-:W-:-:S02]  /*2e70*/  UMOV UR23, 0x4400010 ;  /* 0x0440001000177882 */ /* 0x000fc40000000000 */
[----:B------:R-:W-:Y:S02]  /*2e80*/  USEL UR9, UR4, 0x1, !UP0 ;  /* 0x0000000104097887 */ /* 0x000fe4000c000000 */
[----:B------:R-:W-:Y:S02]  /*2e90*/  ULOP3.LUT UR10, UR10, 0x10000, URZ, 0xfc, !UPT ;  /* 0x000100000a0a7892 */ /* 0x000fe4000f8efcff */
[----:B------:R-:W-:Y:S02]  /*2ea0*/  ULOP3.LUT UR11, UR11, 0x10000, URZ, 0xfc, !UPT ;  /* 0x000100000b0b7892 */ /* 0x000fe4000f8efcff */
[----:B------:R-:W-:Y:S02]  /*2eb0*/  UIADD3 UR9, UPT, UPT, -UR9, URZ, URZ ;  /* 0x000000ff09097290 */ /* 0x000fe4000fffe1ff */
[----:B---3--:R-:W-:Y:S01]  /*2ec0*/  UISETP.GE.AND UP3, UPT, UR6, 0x1, UPT ;  /* 0x000000010600788c */ /* 0x008fe2000bf66270 */
[----:B------:R-:W-:Y:S01]  /*2ed0*/  UMOV UR20, 0x0 ;  /* 0x0000000000147882 */ /* 0x000fe20000000000 */
[----:B------:R-:W-:Y:S01]  /*2ee0*/  UMOV UR21, 0x4400010 ;  /* 0x0440001000157882 */ /* 0x000fe20000000000 */
[----:B------:R-:W-:Y:S01]  /*2ef0*/  UMOV UR18, 0x0 ;  /* 0x0000000000127882 */ /* 0x000fe20000000000 */
[----:B------:R-:W-:Y:S01]  /*2f00*/  UMOV UR19, 0x4400010 ;  /* 0x0440001000137882 */ /* 0x000fe20000000000 */
[----:B-1----:R-:W-:-:S15]  /*2f10*/  R2UR UR16, R0 ;  /* 0x00000000001072ca */ /* 0x002fde00000e0000 */
.L_x_59:
[----:B------:R-:W-:Y:S02]  /*2f20*/  LEA R0, R10, UR5, 0x3 ;  /* 0x000000050a007c11 */ /* 0x000fe4000f8e18ff */
[----:B------:R-:W-:Y:S02]  /*2f30*/  SHF.L.U32 R2, R9, 0x1f, RZ ;  /* 0x0000001f09027819 */ /* 0x000fe400000006ff */
[----:B------:R-:W-:Y:S01]  /*2f40*/  PLOP3.LUT P0, PT, PT, PT, UP3, 0x80, 0x8 ;  /* 0x000000000008781c */ /* 0x000fe20003f0f038 */
[----:B------:R-:W-:Y:S01]  /*2f50*/  VIADD R3, R0, 0xa0 ;  /* 0x000000a000037836 */ /* 0x000fe20000000000 */
[----:B-1----:R-:W1:Y:S02]  /*2f60*/  SYNCS.PHASECHK.TRANS64.TRYWAIT P1, [R0+URZ+0x90], R2 ;  /* 0x00009002000075a7 */ /* 0x002e6400080211ff */
[----:B-1-3--:R-:W-:Y:S09]  /*2f70*/  @!P1 BRA `(.L_x_53) ;  /* 0x0000006000b09947 */ /* 0x00aff20003800000 */
.L_x_146:
[----:B------:R-:W-:Y:S01]  /*2f80*/  LEA R4, R10, UR5, 0x4 ;  /* 0x000000050a047c11 */ /* 0x000fe2000f8e20ff */
[----:B------:R-:W-:Y:S01]  /*2f90*/  @UP3 ULEA UR6, UR14, UR5, 0x3 ;  /* 0x000000050e063291 */ /* 0x000fe2000f8e18ff */
[----:B------:R-:W-:Y:S01]  /*2fa0*/  PLOP3.LUT P2, PT, PT, PT, PT, 0x80, 0x8 ;  /* 0x000000000008781c */ /* 0x000fe20003f4f070 */
[----:B------:R-:W-:Y:S01]  /*2fb0*/  ULEA UR7, UR15, UR5, 0x3 ;  /* 0x000000050f077291 */ /* 0x000fe2000f8e18ff */
[----:B------:R-:W-:Y:S02]  /*2fc0*/  PRMT R3, RZ, 0x654, R3 ;  /* 0x00000654ff037816 */ /* 0x000fe40000000003 */
[----:B------:R-:W2:Y:S01]  /*2fd0*/  LDS.128 R4, [R4+0x120] ;  /* 0x0001200004047984 */ /* 0x000ea20000000c00 */
[----:B-1----:R-:W-:Y:S02]  /*2fe0*/  @P0 SHF.L.U32 R2, R8, 0x1f, RZ ;  /* 0x0000001f08020819 */ /* 0x002fe400000006ff */
[----:B------:R-:W-:Y:S01]  /*2ff0*/  SHF.L.U32 R0, R11, 0x1f, RZ ;  /* 0x0000001f0b007819 */ /* 0x000fe200000006ff */
[----:B------:R-:W-:Y:S01]  /*3000*/  @!PT LDS RZ, [RZ] ;  /* 0x00000000fffff984 */ /* 0x000fe20000000800 */
[----:B------:R-:W-:Y:S01]  /*3010*/  @!PT LDS RZ, [RZ] ;  /* 0x00000000fffff984 */ /* 0x000fe20000000800 */
[----:B------:R-:W-:Y:S01]  /*3020*/  @!PT LDS RZ, [RZ] ;  /* 0x00000000fffff984 */ /* 0x000fe20000000800 */
[----:B------:R-:W-:Y:S01]  /*3030*/  @!PT LDS RZ, [RZ] ;  /* 0x00000000fffff984 */ /* 0x000fe20000000800 */
[----:B------:R1:W-:Y:S06]  /*3040*/  MEMBAR.ALL.CTA ;  /* 0x0000000000007992 */ /* 0x0003ec0000008000 */
[----:B-1----:R-:W1:Y:S02]  /*3050*/  FENCE.VIEW.ASYNC.S ;  /* 0x00000000000073c6 */ /* 0x002e640000000000 */
[----:B-1----:R1:W-:Y:S01]  /*3060*/  SYNCS.ARRIVE.TRANS64.RED.A1T0 RZ, [R3+URZ], RZ ;  /* 0x000000ff03ff79a7 */ /* 0x0023e200081004ff */
[----:B------:R1:W3:Y:S01]  /*3070*/  @P0 SYNCS.PHASECHK.TRANS64.TRYWAIT P2, [UR6], R2 ;  /* 0x00000002ff0005a7 */ /* 0x0002e20008041106 */
[----:B------:R-:W-:Y:S01]  /*3080*/  ULEA.HI UR6, UR15, UR15, URZ, 0x1 ;  /* 0x0000000f0f067291 */ /* 0x000fe2000f8f08ff */
[----:B--2---:R-:W-:-:S03]  /*3090*/  LOP3.LUT P1, RZ, R6, 0x1, RZ, 0xc0, !PT ;  /* 0x0000000106ff7812 */ /* 0x004fc6000782c0ff */
[----:B------:R-:W-:Y:S02]  /*30a0*/  USHF.L.U32 UR8, UR6, 0x7, URZ ;  /* 0x0000000706087899 */ /* 0x000fe400080006ff */
[----:B------:R-:W-:Y:S02]  /*30b0*/  ULOP3.LUT UR6, UR6, 0xffe, URZ, 0xc0, !UPT ;  /* 0x00000ffe06067892 */ /* 0x000fe4000f8ec0ff */
[----:B------:R-:W-:Y:S02]  /*30c0*/  ULOP3.LUT UR8, UR8, 0xffffff00, URZ, 0xc0, !UPT ;  /* 0xffffff0008087892 */ /* 0x000fe4000f8ec0ff */
[----:B------:R-:W-:Y:S02]  /*30d0*/  UIADD3 UR6, UPT, UPT, -UR6, UR15, URZ ;  /* 0x0000000f06067290 */ /* 0x000fe4000fffe1ff */
[----:B------:R-:W-:Y:S01]  /*30e0*/  UIADD3 UR8, UPT, UPT, UR16, UR8, URZ ;  /* 0x0000000810087290 */ /* 0x000fe2000fffe0ff */
[----:B------:R-:W2:Y:S03]  /*30f0*/  SYNCS.PHASECHK.TRANS64.TRYWAIT P0, [UR7+0xd0], R0 ;  /* 0x0000d000ff0075a7 */ /* 0x000ea60008001107 */
[----:B------:R-:W-:Y:S01]  /*3100*/  ULEA UR8, UR6, UR8, 0x14 ;  /* 0x0000000806087291 */ /* 0x000fe2000f8ea0ff */
[----:B-123--:R-:W-:Y:S11]  /*3110*/  @!P0 BRA `(.L_x_54) ;  /* 0x00000060005c8947 */ /* 0x00eff60003800000 */
.L_x_148:
[----:B------:R-:W-:Y:S01]  /*3120*/  IADD3 R10, PT, PT, R10, 0x1, RZ ;  /* 0x000000010a0a7810 */ /* 0x000fe20007ffe0ff */
[----:B------:R-:W-:Y:S06]  /*3130*/  BRA.U !UP3, `(.L_x_55) ;  /* 0x000000010bc07547 */ /* 0x000fec000b800000 */
[----:B------:R-:W-:Y:S01]  /*3140*/  UPLOP3.LUT UP4, UPT, UPT, UPT, UPT, 0x40, 0x4 ;  /* 0x000000000004789c */ /* 0x000fe20003f8e870 */
[----:B------:R-:W-:Y:S01]  /*3150*/  UMOV UR13, UR9 ;  /* 0x00000009000d7c82 */ /* 0x000fe20008000000 */
[----:B------:R-:W-:Y:S01]  /*3160*/  UMOV UR12, UR4 ;  /* 0x00000004000c7c82 */ /* 0x000fe20008000000 */
[----:B------:R-:W-:-:S08]  /*3170*/  UMOV UR17, UR14 ;  /* 0x0000000e00117c82 */ /* 0x000fd00008000000 */
.L_x_58:
[----:B------:R-:W-:Y:S02]  /*3180*/  UIADD3 UR13, UPT, UPT, UR13, 0x1, URZ ;  /* 0x000000010d0d7890 */ /* 0x000fe4000fffe0ff */
[----:B--2---:R-:W-:Y:S02]  /*3190*/  ULEA UR6, UR17, UR5, 0x3 ;  /* 0x0000000511067291 */ /* 0x004fe4000f8e18ff */
[----:B------:R-:W-:Y:S01]  /*31a0*/  UISETP.NE.AND UP0, UPT, UR13, URZ, UPT ;  /* 0x000000ff0d00728c */ /* 0x000fe2000bf05270 */
[----:B---3--:R-:W-:Y:S10]  /*31b0*/  @P2 BRA `(.L_x_56) ;  /* 0x00000000000c2947 */ /* 0x008ff40003800000 */
[----:B-1----:R-:W-:Y:S04]  /*31c0*/  SHF.L.U32 R2, R8, 0x1f, RZ ;  /* 0x0000001f08027819 */ /* 0x002fe800000006ff */
[----:B------:R-:W1:Y:S02]  /*31d0*/  SYNCS.PHASECHK.TRANS64.TRYWAIT P0, [UR6], R2 ;  /* 0x00000002ff0075a7 */ /* 0x000e640008001106 */
[----:B-1----:R-:W-:Y:S05]  /*31e0*/  @!P0 BRA `(.L_x_57) ;  /* 0x0000006000408947 */ /* 0x002fea0003800000 */
.L_x_56:
[----:B------:R-:W-:Y:S01]  /*31f0*/  UISETP.NE.AND UP1, UPT, UR12, 0x1, UPT ;  /* 0x000000010c00788c */ /* 0x000fe2000bf25270 */
[----:B------:R-:W-:Y:S01]  /*3200*/  PLOP3.LUT P2, PT, PT, PT, PT, 0x80, 0x8 ;  /* 0x000000000008781c */ /* 0x000fe20003f4f070 */
[----:B------:R-:W-:Y:S02]  /*3210*/  UIADD3 UR14, UPT, UPT, UR17, 0x1, URZ ;  /* 0x00000001110e7890 */ /* 0x000fe4000fffe0ff */
[----:B------:R-:W-:Y:S02]  /*3220*/  ULEA UR28, UR17, UR11, 0xb ;  /* 0x0000000b111c7291 */ /* 0x000fe4000f8e58ff */
[----:B------:R-:W-:Y:S01]  /*3230*/  UISETP.NE.AND UP2, UPT, UR14, 0x4, UPT ;  /* 0x000000040e00788c */ /* 0x000fe2000bf45270 */
[----:B------:R-:W-:Y:S01]  /*3240*/  PLOP3.LUT P0, PT, PT, PT, UP1, 0x80, 0x8 ;  /* 0x000000000008781c */ /* 0x000fe20003f0f018 */
[----:B------:R-:W-:Y:S02]  /*3250*/  UIADD3 UR40, UPT, UPT, UR28, 0x2, URZ ;  /* 0x000000021c287890 */ /* 0x000fe4000fffe0ff */
[----:B------:R-:W-:Y:S02]  /*3260*/  USEL UR27, URZ, 0x1, UP2 ;  /* 0x00000001ff1b7887 */ /* 0x000fe40009000000 */
[----:B------:R-:W-:Y:S02]  /*3270*/  USEL UR14, UR14, URZ, UP2 ;  /* 0x000000ff0e0e7287 */ /* 0x000fe40009000000 */
[----:B------:R-:W-:Y:S02]  /*3280*/  UIADD3 UR36, UPT, UPT, UR28, 0x4, URZ ;  /* 0x000000041c247890 */ /* 0x000fe4000fffe0ff */
[----:B------:R-:W-:Y:S01]  /*3290*/  @UP1 ULEA UR26, UR14, UR5, 0x3 ;  /* 0x000000050e1a1291 */ /* 0x000fe2000f8e18ff */
[----:B------:R-:W-:Y:S01]  /*32a0*/  LOP3.LUT R8, R8, UR27, RZ, 0x3c, !PT ;  /* 0x0000001b08087c12 */ /* 0x000fe2000f8e3cff */
[----:B------:R-:W-:Y:S02]  /*32b0*/  UIADD3 UR32, UPT, UPT, UR28, 0x6, URZ ;  /* 0x000000061c207890 */ /* 0x000fe4000fffe0ff */
[----:B------:R-:W-:Y:S01]  /*32c0*/  UIADD3 UR6, UPT, UPT, UR6, 0x20, URZ ;  /* 0x0000002006067890 */ /* 0x000fe2000fffe0ff */
[----:B-1----:R-:W-:Y:S01]  /*32d0*/  @P0 SHF.L.U32 R0, R8, 0x1f, RZ ;  /* 0x0000001f08000819 */ /* 0x002fe200000006ff */
[----:B------:R-:W-:Y:S01]  /*32e0*/  UIADD3 UR12, UPT, UPT, UR12, -0x1, URZ ;  /* 0xffffffff0c0c7890 */ /* 0x000fe2000fffe0ff */
[----:B------:R-:W-:Y:S02]  /*32f0*/  UMOV UR29, 0x40004040 ;  /* 0x40004040001d7882 */ /* 0x000fe40000000000 */
[----:B------:R2:W3:Y:S01]  /*3300*/  @P0 SYNCS.PHASECHK.TRANS64.TRYWAIT P2, [UR26], R0 ;  /* 0x00000000ff0005a7 */ /* 0x0004e2000804111a */
[----:B------:R-:W-:Y:S01]  /*3310*/  ULEA UR26, UR17, UR10, 0x9 ;  /* 0x0000000a111a7291 */ /* 0x000fe2000f8e48ff */
[----:B------:R-:W-:Y:S01]  /*3320*/  UMOV UR27, 0x40004040 ;  /* 0x40004040001b7882 */ /* 0x000fe20000000000 */
[----:B------:R-:W-:Y:S02]  /*3330*/  UMOV UR41, 0x40004040 ;  /* 0x4000404000297882 */ /* 0x000fe40000000000 */
[----:B------:R-:W-:Y:S02]  /*3340*/  UIADD3 UR38, UPT, UPT, UR26, 0x2, URZ ;  /* 0x000000021a267890 */ /* 0x000fe4000fffe0ff */
[----:B------:R-:W-:Y:S02]  /*3350*/  UIADD3 UR34, UPT, UPT, UR26, 0x4, URZ ;  /* 0x000000041a227890 */ /* 0x000fe4000fffe0ff */
[----:B------:R-:W-:Y:S01]  /*3360*/  UIADD3 UR30, UPT, UPT, UR26, 0x6, URZ ;  /* 0x000000061a1e7890 */ /* 0x000fe2000fffe0ff */
[----:B------:R2:W-:Y:S01]  /*3370*/  UTCHMMA gdesc[UR26], gdesc[UR28], tmem[UR8], tmem[UR24], idesc[UR25], UP4 ;  /* 0x00ff181c1a0075ea */ /* 0x0005e2000a000008 */
[----:B------:R-:W-:Y:S01]  /*3380*/  UPLOP3.LUT UP4, UPT, UPT, UPT, UPT, 0x80, 0x8 ;  /* 0x000000000008789c */ /* 0x000fe20003f8f070 */
[----:B------:R-:W-:Y:S01]  /*3390*/  UMOV UR39, 0x40004040 ;  /* 0x4000404000277882 */ /* 0x000fe20000000000 */
[----:B------:R-:W-:Y:S01]  /*33a0*/  UMOV UR37, 0x40004040 ;  /* 0x4000404000257882 */ /* 0x000fe20000000000 */
[----:B------:R2:W-:Y:S01]  /*33b0*/  UTCHMMA gdesc[UR38], gdesc[UR40], tmem[UR8], tmem[UR22], idesc[UR23], UPT ;  /* 0x00ff1628260075ea */ /* 0x0005e2000b800008 */
[----:B------:R-:W-:Y:S01]  /*33c0*/  UMOV UR35, 0x40004040 ;  /* 0x4000404000237882 */ /* 0x000fe20000000000 */
[----:B------:R-:W-:Y:S01]  /*33d0*/  UMOV UR33, 0x40004040 ;  /* 0x4000404000217882 */ /* 0x000fe20000000000 */
[----:B------:R-:W-:Y:S01]  /*33e0*/  UMOV UR31, 0x40004040 ;  /* 0x40004040001f7882 */ /* 0x000fe20000000000 */
[----:B------:R2:W-:Y:S01]  /*33f0*/  UTCHMMA gdesc[UR34], gdesc[UR36], tmem[UR8], tmem[UR20], idesc[UR21], UPT ;  /* 0x00ff1424220075ea */ /* 0x0005e2000b800008 */
[----:B------:R2:W-:Y:S01]  /*3400*/  UTCHMMA gdesc[UR30], gdesc[UR32], tmem[UR8], tmem[UR18], idesc[UR19], UPT ;  /* 0x00ff12201e0075ea */ /* 0x0005e2000b800008 */
[----:B------:R2:W-:Y:S01]  /*3410*/  UTCBAR [UR6], URZ ;  /* 0x000000ff060073e9 */ /* 0x0005e200080000ff */
[----:B------:R-:W-:Y:S01]  /*3420*/  UMOV UR17, UR14 ;  /* 0x0000000e00117c82 */ /* 0x000fe20008000000 */
[----:B------:R-:W-:Y:S05]  /*3430*/  BRA.U UP0, `(.L_x_58) ;  /* 0xfffffffd00507547 */ /* 0x000fea000b83ffff */
.L_x_55:
[----:B------:R-:W-:Y:S01]  /*3440*/  UIADD3 UR15, UPT, UPT, UR15, 0x1, URZ ;  /* 0x000000010f0f7890 */ /* 0x000fe2000fffe0ff */
[C---:B------:R-:W-:Y:S01]  /*3450*/  ISETP.NE.AND P0, PT, R10.reuse, 0x2, PT ;  /* 0x000000020a00780c */ /* 0x040fe20003f05270 */
[----:B------:R-:W-:Y:S02]  /*3460*/  UIADD3 UR7, UPT, UPT, UR7, 0xb0, URZ ;  /* 0x000000b007077890 */ /* 0x000fe4000fffe0ff */
[----:B------:R-:W-:Y:S01]  /*3470*/  UISETP.NE.AND UP0, UPT, UR15, 0x4, UPT ;  /* 0x000000040f00788c */ /* 0x000fe2000bf05270 */
[----:B-12---:R-:W-:Y:S02]  /*3480*/  SEL R0, RZ, 0x1, P0 ;  /* 0x00000001ff007807 */ /* 0x006fe40000000000 */
[----:B------:R-:W-:Y:S01]  /*3490*/  SEL R10, R10, RZ, P0 ;  /* 0x000000ff0a0a7207 */ /* 0x000fe20000000000 */
[----:B------:R-:W-:Y:S01]  /*34a0*/  USEL UR6, URZ, 0x1, UP0 ;  /* 0x00000001ff067887 */ /* 0x000fe20008000000 */
[----:B------:R-:W-:Y:S01]  /*34b0*/  LOP3.LUT R9, R9, R0, RZ, 0x3c, !PT ;  /* 0x0000000009097212 */ /* 0x000fe200078e3cff */
[----:B------:R-:W-:Y:S01]  /*34c0*/  USEL UR15, UR15, URZ, UP0 ;  /* 0x000000ff0f0f7287 */ /* 0x000fe20008000000 */
[----:B------:R1:W-:Y:S03]  /*34d0*/  UTCBAR [UR7], URZ ;  /* 0x000000ff070073e9 */ /* 0x0003e600080000ff */
[----:B------:R-:W-:Y:S01]  /*34e0*/  LOP3.LUT R11, R11, UR6, RZ, 0x3c, !PT ;  /* 0x000000060b0b7c12 */ /* 0x000fe2000f8e3cff */
[----:B------:R-:W-:Y:S07]  /*34f0*/  @P1 BRA `(.L_x_59) ;  /* 0xfffffff800881947 */ /* 0x000fee000383ffff */
[----:B------:R-:W2:Y:S01]  /*3500*/  S2UR UR4, SR_CgaCtaId ;  /* 0x00000000000479c3 */ /* 0x000ea20000008800 */
[----:B------:R-:W-:Y:S01]  /*3510*/  ELECT P0, URZ, PT ;  /* 0x0000000000ff782f */ /* 0x000fe20003800000 */
[----:B------:R-:W-:Y:S01]  /*3520*/  IMAD.MOV.U32 R0, RZ, RZ, 0x1 ;  /* 0x00000001ff007424 */ /* 0x000fe200078e00ff */
[----:B------:R-:W-:Y:S01]  /*3530*/  UIADD3 UR5, UPT, UPT, UR5, 0xd0, URZ ;  /* 0x000000d005057890 */ /* 0x000fe2000fffe0ff */
[----:B------:R-:W-:Y:S01]  /*3540*/  SHF.L.U32 R2, R11, 0x1f, RZ ;  /* 0x0000001f0b027819 */ /* 0x000fe200000006ff */
[----:B------:R-:W-:-:S03]  /*3550*/  UMOV UR6, 0x40 ;  /* 0x0000004000067882 */ /* 0x000fc60000000000 */
[----:B------:R-:W-:Y:S01]  /*3560*/  UVIRTCOUNT.DEALLOC.SMPOOL 0x80 ;  /* 0x000000800000784c */ /* 0x000fe20000000000 */
[----:B--2---:R-:W-:Y:S02]  /*3570*/  ULEA UR4, UR4, UR6, 0x18 ;  /* 0x0000000604047291 */ /* 0x004fe4000f8ec0ff */
[----:B------:R-:W-:-:S07]  /*3580*/  ULEA UR6, UR15, UR5, 0x3 ;  /* 0x000000050f067291 */ /* 0x000fce000f8e18ff */
[----:B------:R2:W-:Y:S02]  /*3590*/  @P0 STS.U8 [UR4+0x1c], R0 ;  /* 0x00001c00ff000988 */ /* 0x0005e40008000004 */
[----:B------:R-:W4:Y:S02]  /*35a0*/  SYNCS.PHASECHK.TRANS64.TRYWAIT P0, [UR6], R2 ;  /* 0x00000002ff0075a7 */ /* 0x000f240008001106 */
[----:B--2-4-:R-:W-:Y:S05]  /*35b0*/  @!P0 BRA `(.L_x_60) ;  /* 0x0000005c00648947 */ /* 0x014fea0003800000 */
.L_x_151:
[----:B-1----:R-:W-:-:S04]  /*35c0*/  UIADD3 UR7, UPT, UPT, UR15, 0x1, URZ ;  /* 0x000000010f077890 */ /* 0x002fc8000fffe0ff */
[----:B------:R-:W-:-:S04]  /*35d0*/  UISETP.NE.AND UP0, UPT, UR7, 0x4, UPT ;  /* 0x000000040700788c */ /* 0x000fc8000bf05270 */
[----:B------:R-:W-:Y:S02]  /*35e0*/  USEL UR8, URZ, 0x1, UP0 ;  /* 0x00000001ff087887 */ /* 0x000fe40008000000 */
[----:B------:R-:W-:-:S04]  /*35f0*/  USEL UR7, UR7, URZ, UP0 ;  /* 0x000000ff07077287 */ /* 0x000fc80008000000 */
[----:B------:R-:W-:Y:S01]  /*3600*/  ULEA UR6, UR7, UR5, 0x3 ;  /* 0x0000000507067291 */ /* 0x000fe2000f8e18ff */
[----:B--2---:R-:W-:-:S04]  /*3610*/  LOP3.LUT R2, R11, UR8, RZ, 0x3c, !PT ;  /* 0x000000080b027c12 */ /* 0x004fc8000f8e3cff */
[----:B------:R-:W-:-:S04]  /*3620*/  SHF.L.U32 R3, R2, 0x1f, RZ ;  /* 0x0000001f02037819 */ /* 0x000fc800000006ff */
[----:B------:R-:W1:Y:S02]  /*3630*/  SYNCS.PHASECHK.TRANS64.TRYWAIT P0, [UR6], R3 ;  /* 0x00000003ff0075a7 */ /* 0x000e640008001106 */
[----:B-1----:R-:W-:Y:S05]  /*3640*/  @!P0 BRA `(.L_x_61) ;  /* 0x0000005c00588947 */ /* 0x002fea0003800000 */
.L_x_153:
        /* <DEDUP_REMOVED lines=9> */
.L_x_155:
[----:B------:R-:W-:-:S04]  /*36e0*/  UIADD3 UR7, UPT, UPT, UR7, 0x1, URZ ;  /* 0x0000000107077890 */ /* 0x000fc8000fffe0ff */
[----:B------:R-:W-:-:S04]  /*36f0*/  UISETP.NE.AND UP0, UPT, UR7, 0x4, UPT ;  /* 0x000000040700788c */ /* 0x000fc8000bf05270 */
[----:B------:R-:W-:Y:S02]  /*3700*/  USEL UR6, URZ, 0x1, UP0 ;  /* 0x00000001ff067887 */ /* 0x000fe40008000000 */
[----:B------:R-:W-:-:S04]  /*3710*/  USEL UR7, UR7, URZ, UP0 ;  /* 0x000000ff07077287 */ /* 0x000fc80008000000 */
[----:B------:R-:W-:Y:S01]  /*3720*/  ULEA UR7, UR7, UR5, 0x3 ;  /* 0x0000000507077291 */ /* 0x000fe2000f8e18ff */
[----:B------:R-:W-:-:S04]  /*3730*/  LOP3.LUT R2, R2, UR6, RZ, 0x3c, !PT ;  /* 0x0000000602027c12 */ /* 0x000fc8000f8e3cff */
[----:B------:R-:W-:-:S04]  /*3740*/  SHF.L.U32 R2, R2, 0x1f, RZ ;  /* 0x0000001f02027819 */ /* 0x000fc800000006ff */
[----:B------:R-:W2:Y:S02]  /*3750*/  SYNCS.PHASECHK.TRANS64.TRYWAIT P0, [UR7], R2 ;  /* 0x00000002ff0075a7 */ /* 0x000ea40008001107 */
[----:B--2---:R-:W-:Y:S05]  /*3760*/  @!P0 BRA `(.L_x_63) ;  /* 0x0000005c00408947 */ /* 0x004fea0003800000 */
.L_x_157:
[----:B------:R-:W-:Y:S01]  /*3770*/  NOP ;  /* 0x0000000000007918 */ /* 0x000fe20000000000 */
[----:B-1----:R-:W1:Y:S01]  /*3780*/  LDS R0, [UR4+0x14] ;  /* 0x00001404ff007984 */ /* 0x002e620008000800 */
[----:B------:R-:W-:Y:S01]  /*3790*/  ULOP3.LUT UR6, UR16, 0xffff, URZ, 0xc0, !UPT ;  /* 0x0000ffff10067892 */ /* 0x000fe2000f8ec0ff */
[----:B------:R-:W-:Y:S01]  /*37a0*/  UMOV UR8, 0xffff ;  /* 0x0000ffff00087882 */ /* 0x000fe20000000000 */
[----:B------:R-:W-:Y:S02]  /*37b0*/  UMOV UR5, 0x1 ;  /* 0x0000000100057882 */ /* 0x000fe40000000000 */
[----:B------:R-:W-:-:S04]  /*37c0*/  USHF.R.U32.HI UR6, URZ, 0x5, UR6 ;  /* 0x00000005ff067899 */ /* 0x000fc80008011606 */
[----:B------:R-:W-:Y:S02]  /*37d0*/  USHF.L.U32 UR8, UR8, UR6, URZ ;  /* 0x0000000608087299 */ /* 0x000fe400080006ff */
[----:B------:R-:W-:-:S04]  /*37e0*/  USHF.L.U32 UR5, UR5, UR6, URZ ;  /* 0x0000000605057299 */ /* 0x000fc800080006ff */
[----:B-1----:R-:W-:-:S04]  /*37f0*/  LOP3.LUT R0, R0, UR8, RZ, 0xc0, !PT ;  /* 0x0000000800007c12 */ /* 0x002fc8000f8ec0ff */
[----:B------:R-:W-:-:S13]  /*3800*/  ISETP.NE.AND P0, PT, R0, UR8, PT ;  /* 0x0000000800007c0c */ /* 0x000fda000bf05270 */
[----:B------:R-:W-:Y:S05]  /*3810*/  @P0 BRA `(.L_x_64) ;  /* 0x0000000000580947 */ /* 0x000fea0003800000 */
[----:B------:R-:W1:Y:S02]  /*3820*/  LDS R0, [UR4+0x18] ;  /* 0x00001804ff007984 */ /* 0x000e640008000800 */
[----:B-1----:R-:W-:-:S04]  /*3830*/  LOP3.LUT R0, R0, UR5, RZ, 0xc0, !PT ;  /* 0x0000000500007c12 */ /* 0x002fc8000f8ec0ff */
[----:B------:R-:W-:-:S13]  /*3840*/  ISETP.NE.AND P0, PT, R0, UR5, PT ;  /* 0x0000000500007c0c */ /* 0x000fda000bf05270 */
[----:B------:R-:W-:Y:S05]  /*3850*/  @P0 BRA `(.L_x_65) ;  /* 0x00000000003c0947 */ /* 0x000fea0003800000 */
[----:B------:R-:W1:Y:S01]  /*3860*/  S2R R2, SR_LANEID ;  /* 0x0000000000027919 */ /* 0x000e620000000000 */
[----:B------:R-:W-:Y:S01]  /*3870*/  ULOP3.LUT UR8, URZ, UR8, URZ, 0x33, !UPT ;  /* 0x00000008ff087292 */ /* 0x000fe2000f8e33ff */
[----:B------:R-:W-:Y:S02]  /*3880*/  VOTEU.ANY UR7, UPT, PT ;  /* 0x0000000000077886 */ /* 0x000fe400038e0100 */
[----:B------:R-:W-:-:S03]  /*3890*/  UFLO.U32 UR7, UR7 ;  /* 0x00000007000772bd */ /* 0x000fc600080e0000 */
[----:B------:R-:W-:-:S04]  /*38a0*/  IMAD.U32 R0, RZ, RZ, UR8 ;  /* 0x00000008ff007e24 */ /* 0x000fc8000f8e00ff */
[----:B------:R2:W4:Y:S02]  /*38b0*/  REDUX UR6, R0 ;  /* 0x00000000000673c4 */ /* 0x0005240000000000 */
[----:B------:R1:W-:Y:S02]  /*38c0*/  UTCATOMSWS.AND URZ, UR8 ;  /* 0x0000000800ff79e3 */ /* 0x0003e40008000000 */
[----:B-1----:R-:W-:Y:S02]  /*38d0*/  ISETP.EQ.U32.AND P0, PT, R2, UR7, PT ;  /* 0x0000000702007c0c */ /* 0x002fe4000bf02070 */
[----:B--2---:R-:W-:Y:S02]  /*38e0*/  LOP3.LUT R0, RZ, UR5, RZ, 0x33, !PT ;  /* 0x00000005ff007c12 */ /* 0x004fe4000f8e33ff */
[----:B----4-:R-:W-:Y:S02]  /*38f0*/  MOV R2, UR6 ;  /* 0x0000000600027c02 */ /* 0x010fe40008000f00 */
[----:B------:R-:W1:Y:S07]  /*3900*/  REDUX UR5, R0 ;  /* 0x00000000000573c4 */ /* 0x000e6e0000000000 */
[----:B------:R2:W-:Y:S01]  /*3910*/  @P0 ATOMS.AND RZ, [UR4+0x14], R2 ;  /* 0x00001402ffff098c */ /* 0x0005e2000a800004 */
[----:B-1----:R-:W-:-:S05]  /*3920*/  IMAD.U32 R0, RZ, RZ, UR5 ;  /* 0x00000005ff007e24 */ /* 0x002fca000f8e00ff */
[----:B------:R2:W-:Y:S01]  /*3930*/  @P0 ATOMS.AND RZ, [UR4+0x18], R0 ;  /* 0x00001800ffff098c */ /* 0x0005e2000a800004 */
[----:B------:R-:W-:Y:S05]  /*3940*/  BRA `(.L_x_66) ;  /* 0x0000000000147947 */ /* 0x000fea0003800000 */
.L_x_65:
[----:B------:R-:W-:Y:S02]  /*3950*/  MOV R2, 0x3970 ;  /* 0x0000397000027802 */ /* 0x000fe40000000f00 */
[----:B---3-5:R-:W-:Y:S05]  /*3960*/  CALL.REL.NOINC `($__internal_0_$__cuda_sm10x_tcgen05_guardrail_trap_col_being_dealloced_not_returned_by_alloc) ;  /* 0x0000006000287944 */ /* 0x028fea0003c00000 */
[----:B------:R-:W-:Y:S05]  /*3970*/  BRA `(.L_x_66) ;  /* 0x0000000000087947 */ /* 0x000fea0003800000 */
.L_x_64:
[----:B------:R-:W-:Y:S02]  /*3980*/  MOV R2, 0x39a0 ;  /* 0x000039a000027802 */ /* 0x000fe40000000f00 */
[----:B---3-5:R-:W-:Y:S05]  /*3990*/  CALL.REL.NOINC `($__internal_2_$__cuda_sm10x_tcgen05_guardrail_trap_unallocated_columns_being_dealloced) ;  /* 0x0000006000347944 */ /* 0x028fea0003c00000 */
.L_x_66:
[----:B------:R-:W-:Y:S01]  /*39a0*/  NOP ;  /* 0x0000000000007918 */ /* 0x000fe20000000000 */
[----:B------:R-:W-:Y:S05]  /*39b0*/  EXIT ;  /* 0x000000000000794d */ /* 0x000fea0003800000 */
.L_x_48:
[----:B------:R-:W-:-:S09]  /*39c0*/  UISETP.NE.OR UP2, UPT, UR8, 0x3, !UP2 ;  /* 0x000000030800788c */ /* 0x000fd2000d745670 */
[----:B------:R-:W-:Y:S05]  /*39d0*/  BRA.U UP2, `(.L_x_67) ;  /* 0x0000001102087547 */ /* 0x000fea000b800000 */
[----:B------:R-:W1:Y:S01]  /*39e0*/  LDC R0, c[0x0][0xb30] ;  /* 0x0002cc00ff007b82 */ /* 0x000e620000000800 */
[----:B------:R-:W2:Y:S01]  /*39f0*/  LDCU.64 UR8, c[0x0][0x888] ;  /* 0x00011100ff0877ac */ /* 0x000ea20008000a00 */
[----:B------:R-:W-:Y:S02]  /*3a00*/  HFMA2 R27, -RZ, RZ, 0, 0 ;  /* 0x00000000ff1b7431 */ /* 0x000fe400000001ff */
[----:B------:R-:W-:Y:S01]  /*3a10*/  IMAD.MOV.U32 R29, RZ, RZ, 0x1 ;  /* 0x00000001ff1d7424 */ /* 0x000fe200078e00ff */
[----:B------:R-:W-:Y:S01]  /*3a20*/  MOV R25, 0x2000 ;  /* 0x0000200000197802 */ /* 0x000fe20000000f00 */
[----:B------:R-:W4:Y:S01]  /*3a30*/  LDCU.64 UR4, c[0x0][0x890] ;  /* 0x00011200ff0477ac */ /* 0x000f220008000a00 */
[----:B------:R-:W-:Y:S01]  /*3a40*/  IMAD.MOV.U32 R28, RZ, RZ, RZ ;  /* 0x000000ffff1c7224 */ /* 0x000fe200078e00ff */
[----:B------:R-:W3:Y:S01]  /*3a50*/  LDC R24, c[0x0][0x370] ;  /* 0x0000dc00ff187b82 */ /* 0x000ee20000000800 */
[----:B------:R-:W-:Y:S01]  /*3a60*/  UMOV UR7, 0x400 ;  /* 0x0000040000077882 */ /* 0x000fe20000000000 */
[----:B------:R-:W-:-:S02]  /*3a70*/  UPLOP3.LUT UP1, UPT, UPT, UPT, UPT, 0x40, 0x4 ;  /* 0x000000000004789c */ /* 0x000fc40003f2e870 */
[----:B------:R-:W-:-:S04]  /*3a80*/  ULEA UR7, UR37, UR7, 0x18 ;  /* 0x0000000725077291 */ /* 0x000fc8000f8ec0ff */
[----:B------:R-:W3:Y:S01]  /*3a90*/  LDC R3, c[0x0][0xb0c] ;  /* 0x0002c300ff037b82 */ /* 0x000ee20000000800 */
[----:B------:R-:W-:Y:S02]  /*3aa0*/  UIADD3 UR13, UPT, UPT, UR7, 0x58, URZ ;  /* 0x00000058070d7890 */ /* 0x000fe4000fffe0ff */
[----:B--2---:R-:W-:Y:S02]  /*3ab0*/  UISETP.NE.U32.AND UP2, UPT, UR8, URZ, UPT ;  /* 0x000000ff0800728c */ /* 0x004fe4000bf45070 */
[----:B------:R-:W-:Y:S02]  /*3ac0*/  UIADD3 UR33, UPT, UPT, UR7, 0x40, URZ ;  /* 0x0000004007217890 */ /* 0x000fe4000fffe0ff */
[----:B----4-:R-:W-:Y:S01]  /*3ad0*/  UISETP.NE.U32.AND UP3, UPT, UR4, URZ, UPT ;  /* 0x000000ff0400728c */ /* 0x010fe2000bf65070 */
[----:B------:R-:W2:Y:S01]  /*3ae0*/  LDC R18, c[0x0][0xb20] ;  /* 0x0002c800ff127b82 */ /* 0x000ea20000000800 */
[----:B-1----:R-:W-:Y:S01]  /*3af0*/  ISETP.NE.AND P1, PT, R0, 0x1, PT ;  /* 0x000000010000780c */ /* 0x002fe20003f25270 */
[----:B------:R-:W-:-:S02]  /*3b00*/  UISETP.NE.AND.EX UP2, UPT, UR9, URZ, UPT, UP2 ;  /* 0x000000ff0900728c */ /* 0x000fc4000bf45320 */
[----:B------:R-:W-:Y:S02]  /*3b10*/  UIADD3 UR25, UPT, UPT, UR7, 0x48, URZ ;  /* 0x0000004807197890 */ /* 0x000fe4000fffe0ff */
[----:B------:R-:W-:Y:S02]  /*3b20*/  UIADD3 UR17, UPT, UPT, UR7, 0x50, URZ ;  /* 0x0000005007117890 */ /* 0x000fe4000fffe0ff */
[----:B------:R-:W1:Y:S01]  /*3b30*/  LDC.64 R30, c[0x0][0x348] ;  /* 0x0000d200ff1e7b82 */ /* 0x000e620000000a00 */
[----:B------:R-:W-:Y:S02]  /*3b40*/  UPRMT UR13, UR37, 0x654, UR13 ;  /* 0x00000654250d7896 */ /* 0x000fe4000800000d */
[----:B------:R-:W-:-:S05]  /*3b50*/  UISETP.NE.AND.EX UP3, UPT, UR5, URZ, UPT, UP3 ;  /* 0x000000ff0500728c */ /* 0x000fca000bf65330 */
[----:B------:R-:W4:Y:S08]  /*3b60*/  LDC.64 R16, c[0x0][0xb10] ;  /* 0x0002c400ff107b82 */ /* 0x000f300000000a00 */
[----:B------:R-:W1:Y:S08]  /*3b70*/  LDC.64 R6, c[0x0][0xb18] ;  /* 0x0002c600ff067b82 */ /* 0x000e700000000a00 */
[----:B------:R-:W1:Y:S08]  /*3b80*/  LDC.64 R4, c[0x0][0xb28] ;  /* 0x0002ca00ff047b82 */ /* 0x000e700000000a00 */
[----:B--23--:R-:W1:Y:S02]  /*3b90*/  LDC R19, c[0x0][0x374] ;  /* 0x0000dd00ff137b82 */ /* 0x00ce640000000800 */
.L_x_78:
[C---:B------:R-:W-:Y:S02]  /*3ba0*/  LEA R0, R28.reuse, UR7, 0x3 ;  /* 0x000000071c007c11 */ /* 0x040fe4000f8e18ff */
[----:B------:R-:W-:Y:S02]  /*3bb0*/  SHF.L.U32 R2, R27, 0x1f, RZ ;  /* 0x0000001f1b027819 */ /* 0x000fe400000006ff */
[----:B------:R-:W-:Y:S02]  /*3bc0*/  LEA R20, R28, UR7, 0x4 ;  /* 0x000000071c147c11 */ /* 0x000fe4000f8e20ff */
[----:B--2---:R-:W2:Y:S02]  /*3bd0*/  SYNCS.PHASECHK.TRANS64.TRYWAIT P0, [R0+URZ+0x90], R2 ;  /* 0x00009002000075a7 */ /* 0x004ea400080011ff */
[----:B--2---:R-:W-:Y:S05]  /*3be0*/  @!P0 BRA `(.L_x_68) ;  /* 0x0000005800388947 */ /* 0x004fea0003800000 */
.L_x_158:
[----:B------:R-:W-:Y:S01]  /*3bf0*/  ISETP.GE.AND P0, PT, R40, 0x1, PT ;  /* 0x000000012800780c */ /* 0x000fe20003f06270 */
[----:B------:R-:W3:Y:S01]  /*3c00*/  LDS.128 R20, [R20+0x120] ;  /* 0x0001200014147984 */ /* 0x000ee20000000c00 */
[----:B--2---:R-:W-:Y:S01]  /*3c10*/  VIADD R0, R0, 0xa0 ;  /* 0x000000a000007836 */ /* 0x004fe20000000000 */
[----:B------:R-:W-:Y:S01]  /*3c20*/  @!PT LDS RZ, [RZ] ;  /* 0x00000000fffff984 */ /* 0x000fe20000000800 */
[----:B------:R-:W-:Y:S01]  /*3c30*/  @!PT LDS RZ, [RZ] ;  /* 0x00000000fffff984 */ /* 0x000fe20000000800 */
[----:B------:R-:W-:Y:S01]  /*3c40*/  @!PT LDS RZ, [RZ] ;  /* 0x00000000fffff984 */ /* 0x000fe20000000800 */
[----:B------:R-:W-:Y:S01]  /*3c50*/  @!PT LDS RZ, [RZ] ;  /* 0x00000000fffff984 */ /* 0x000fe20000000800 */
[----:B------:R2:W-:Y:S06]  /*3c60*/  MEMBAR.ALL.CTA ;  /* 0x0000000000007992 */ /* 0x0005ec0000008000 */
[----:B--2---:R-:W2:Y:S01]  /*3c70*/  FENCE.VIEW.ASYNC.S ;  /* 0x00000000000073c6 */ /* 0x004ea20000000000 */
[----:B------:R-:W-:Y:S04]  /*3c80*/  PRMT R0, RZ, 0x654, R0 ;  /* 0x00000654ff007816 */ /* 0x000fe80000000000 */
[----:B--2---:R2:W-:Y:S01]  /*3c90*/  SYNCS.ARRIVE.TRANS64.RED.A1T0 RZ, [R0+URZ], RZ ;  /* 0x000000ff00ff79a7 */ /* 0x0045e200081004ff */
[----:B---3--:R-:W-:Y:S11]  /*3ca0*/  LOP3.LUT P3, RZ, R22, 0x1, RZ, 0xc0, !PT ;  /* 0x0000000116ff7812 */ /* 0x008ff6000786c0ff */
[----:B------:R-:W-:Y:S02]  /*3cb0*/  @!UPT UIADD3 URZ, UPT, UPT, URZ, URZ, URZ ;  /* 0x000000fffffff290 */ /* 0x000fe4000fffe0ff */
[----:B------:R-:W-:Y:S02]  /*3cc0*/  @P3 MOV R11, R20 ;  /* 0x00000014000b3202 */ /* 0x000fe40000000f00 */
[----:B------:R-:W-:Y:S01]  /*3cd0*/  @P3 LOP3.LUT R10, R21, 0xffff, RZ, 0xc0, !PT ;  /* 0x0000ffff150a3812 */ /* 0x000fe200078ec0ff */
[----:B--2---:R-:W-:Y:S06]  /*3ce0*/  @!P0 BRA `(.L_x_69) ;  /* 0x0000000000a48947 */ /* 0x004fec0003800000 */
[-C--:B-1----:R-:W-:Y:S01]  /*3cf0*/  IMAD.HI.U32 R0, R19, R7.reuse, RZ ;  /* 0x0000000713007227 */ /* 0x082fe200078e00ff */
[----:B------:R-:W-:Y:S02]  /*3d00*/  ISETP.NE.AND P0, PT, R6, 0x1, PT ;  /* 0x000000010600780c */ /* 0x000fe40003f05270 */
[----:B------:R-:W-:Y:S01]  /*3d10*/  ISETP.NE.AND P2, PT, R40, 0x1, PT ;  /* 0x000000012800780c */ /* 0x000fe20003f45270 */
[----:B----4-:R-:W-:Y:S01]  /*3d20*/  IMAD.HI.U32 R9, R24, R16, RZ ;  /* 0x0000001018097227 */ /* 0x010fe200078e00ff */
[----:B------:R-:W-:Y:S02]  /*3d30*/  SHF.R.U32.HI R0, RZ, R18, R0 ;  /* 0x00000012ff007219 */ /* 0x000fe40000011600 */
[----:B------:R-:W-:Y:S01]  /*3d40*/  ISETP.NE.AND P4, PT, R3, 0x1, PT ;  /* 0x000000010300780c */ /* 0x000fe20003f85270 */
[----:B------:R-:W-:Y:S01]  /*3d50*/  IMAD.HI.U32 R13, R10, R7, RZ ;  /* 0x000000070a0d7227 */ /* 0x000fe200078e00ff */
[----:B------:R-:W-:Y:S02]  /*3d60*/  SHF.R.U32.HI R9, RZ, R17, R9 ;  /* 0x00000011ff097219 */ /* 0x000fe40000011609 */
[----:B------:R-:W-:Y:S01]  /*3d70*/  SEL R0, R19, R0, !P0 ;  /* 0x0000000013007207 */ /* 0x000fe20004000000 */
[----:B------:R-:W-:Y:S01]  /*3d80*/  IMAD.HI.U32 R12, R11, R16, RZ ;  /* 0x000000100b0c7227 */ /* 0x000fe200078e00ff */
[----:B------:R-:W-:Y:S03]  /*3d90*/  SEL R9, R24, R9, !P4 ;  /* 0x0000000918097207 */ /* 0x000fe60006000000 */
[-C--:B------:R-:W-:Y:S01]  /*3da0*/  IMAD.HI.U32 R8, R0, R4.reuse, RZ ;  /* 0x0000000400087227 */ /* 0x080fe200078e00ff */
[----:B------:R-:W-:Y:S03]  /*3db0*/  SHF.R.U32.HI R12, RZ, R17, R12 ;  /* 0x00000011ff0c7219 */ /* 0x000fe6000001160c */
[----:B------:R-:W-:Y:S01]  /*3dc0*/  IMAD.HI.U32 R2, R9, R4, RZ ;  /* 0x0000000409027227 */ /* 0x000fe200078e00ff */
[-C--:B------:R-:W-:Y:S02]  /*3dd0*/  @P2 SHF.R.U32.HI R0, RZ, R5.reuse, R8 ;  /* 0x00000005ff002219 */ /* 0x080fe40000011608 */
[----:B------:R-:W-:Y:S02]  /*3de0*/  SHF.R.U32.HI R8, RZ, R18, R13 ;  /* 0x00000012ff087219 */ /* 0x000fe4000001160d */
[----:B------:R-:W-:Y:S01]  /*3df0*/  @P2 SHF.R.U32.HI R9, RZ, R5, R2 ;  /* 0x00000005ff092219 */ /* 0x000fe20000011602 */
[----:B------:R-:W-:Y:S01]  /*3e00*/  IMAD R0, R40, R0, RZ ;  /* 0x0000000028007224 */ /* 0x000fe200078e02ff */
[----:B------:R-:W-:Y:S02]  /*3e10*/  SEL R8, R10, R8, !P0 ;  /* 0x000000080a087207 */ /* 0x000fe40004000000 */
[----:B------:R-:W-:Y:S01]  /*3e20*/  SEL R2, R11, R12, !P4 ;  /* 0x0000000c0b027207 */ /* 0x000fe20006000000 */
[----:B------:R-:W-:Y:S01]  /*3e30*/  IMAD R12, R40, R9, RZ ;  /* 0x00000009280c7224 */ /* 0x000fe200078e02ff */
[C---:B------:R-:W-:Y:S01]  /*3e40*/  ISETP.GE.AND P0, PT, R8.reuse, R0, PT ;  /* 0x000000000800720c */ /* 0x040fe20003f06270 */
[----:B------:R-:W-:Y:S03]  /*3e50*/  IMAD.HI.U32 R0, R8, R4, RZ ;  /* 0x0000000408007227 */ /* 0x000fe600078e00ff */
[----:B------:R-:W-:Y:S02]  /*3e60*/  ISETP.GE.OR P0, PT, R2, R12, P0 ;  /* 0x0000000c0200720c */ /* 0x000fe40000706670 */
[-C--:B------:R-:W-:Y:S04]  /*3e70*/  SHF.R.U32.HI R0, RZ, R5.reuse, R0 ;  /* 0x00000005ff007219 */ /* 0x080fe80000011600 */
[----:B------:R-:W-:Y:S05]  /*3e80*/  SEL R13, R8, R0, !P2 ;  /* 0x00000000080d7207 */ /* 0x000fea0005000000 */
[----:B------:R-:W-:Y:S02]  /*3e90*/  IMAD.MOV R12, RZ, RZ, -R13 ;  /* 0x000000ffff0c7224 */ /* 0x000fe400078e0a0d */
[----:B------:R-:W-:Y:S04]  /*3ea0*/  @!P0 IMAD.HI.U32 R0, R2, R4, RZ ;  /* 0x0000000402008227 */ /* 0x000fe800078e00ff */
[----:B------:R-:W-:Y:S01]  /*3eb0*/  IMAD R12, R40, R12, R8 ;  /* 0x0000000c280c7224 */ /* 0x000fe200078e0208 */
[----:B------:R-:W-:Y:S04]  /*3ec0*/  @!P0 SHF.R.U32.HI R0, RZ, R5, R0 ;  /* 0x00000005ff008219 */ /* 0x000fe80000011600 */
[----:B------:R-:W-:Y:S04]  /*3ed0*/  @!P0 SEL R0, R2, R0, !P2 ;  /* 0x0000000002008207 */ /* 0x000fe80005000000 */
[----:B------:R-:W-:Y:S01]  /*3ee0*/  @!P0 IADD3 R13, PT, PT, R13, -R0, RZ ;  /* 0x800000000d0d8210 */ /* 0x000fe20007ffe0ff */
[----:B------:R-:W-:Y:S01]  /*3ef0*/  @!P0 IMAD R0, R9, R12, R0 ;  /* 0x0000000c09008224 */ /* 0x000fe200078e0200 */
[----:B------:R-:W-:Y:S01]  /*3f00*/  IADD3 R9, PT, PT, -R8, RZ, RZ ;  /* 0x000000ff08097210 */ /* 0x000fe20007ffe1ff */
[--C-:B------:R-:W-:Y:S02]  /*3f10*/  IMAD.MOV R12, RZ, RZ, -R2.reuse ;  /* 0x000000ffff0c7224 */ /* 0x100fe400078e0a02 */
[----:B------:R-:W-:Y:S02]  /*3f20*/  @!P0 IMAD R8, R13, R40, R2 ;  /* 0x000000280d088224 */ /* 0x000fe400078e0202 */
[----:B------:R-:W-:Y:S02]  /*3f30*/  @!P0 IMAD.MOV.U32 R2, RZ, RZ, R0 ;  /* 0x000000ffff028224 */ /* 0x000fe400078e0000 */
[----:B------:R-:W-:Y:S02]  /*3f40*/  IMAD R11, R3, R12, R11 ;  /* 0x0000000c030b7224 */ /* 0x000fe400078e020b */
[----:B------:R-:W-:Y:S02]  /*3f50*/  IMAD R10, R6, R9, R10 ;  /* 0x00000009060a7224 */ /* 0x000fe400078e020a */
[----:B------:R-:W-:Y:S02]  /*3f60*/  IMAD R11, R2, R3, R11 ;  /* 0x00000003020b7224 */ /* 0x000fe400078e020b */
[----:B------:R-:W-:Y:S02]  /*3f70*/  IMAD R10, R8, R6, R10 ;  /* 0x00000006080a7224 */ /* 0x000fe400078e020a */
.L_x_69:
[----:B------:R-:W-:Y:S05]  /*3f80*/  BRA.U UP1, `(.L_x_70) ;  /* 0x0000000101107547 */ /* 0x000fea000b800000 */
[----:B------:R-:W-:Y:S04]  /*3f90*/  MOV R2, UR6 ;  /* 0x0000000600027c02 */ /* 0x000fe80008000f00 */
[----:B------:R-:W-:Y:S04]  /*3fa0*/  SHF.L.U32 R2, R2, 0x1f, RZ ;  /* 0x0000001f02027819 */ /* 0x000fe800000006ff */
[----:B------:R-:W2:Y:S02]  /*3fb0*/  SYNCS.PHASECHK.TRANS64.TRYWAIT P0, [UR7+0x88], R2 ;  /* 0x00008802ff0075a7 */ /* 0x000ea40008001107 */
[----:B--2---:R-:W-:Y:S05]  /*3fc0*/  @!P0 BRA `(.L_x_71) ;  /* 0x0000005400548947 */ /* 0x004fea0003800000 */
.L_x_70:
[----:B------:R-:W-:Y:S02]  /*3fd0*/  R2UR UR35, R15 ;  /* 0x000000000f2372ca */ /* 0x000fe400000e0000 */
[----:B------:R-:W-:Y:S02]  /*3fe0*/  R2UR UR34, R14 ;  /* 0x000000000e2272ca */ /* 0x000fe400000e0000 */
[----:B------:R-:W-:Y:S02]  /*3ff0*/  ISETP.NE.U32.AND P2, PT, RZ, UR4, PT ;  /* 0x00000004ff007c0c */ /* 0x000fe4000bf45070 */
[----:B------:R-:W-:Y:S02]  /*4000*/  SHF.L.U32 R14, R29, 0x1f, RZ ;  /* 0x0000001f1d0e7819 */ /* 0x000fe400000006ff */
[----:B------:R-:W-:Y:S05]  /*4010*/  ISETP.NE.AND.EX P2, PT, RZ, UR5, PT, P2 ;  /* 0x00000005ff007c0c */ /* 0x000fea000bf45320 */
[----:B------:R-:W-:Y:S02]  /*4020*/  USHF.L.U32 UR35, UR35, 0x6, URZ ;  /* 0x0000000623237899 */ /* 0x000fe400080006ff */
[----:B------:R-:W-:Y:S01]  /*4030*/  USHF.L.U32 UR34, UR34, 0x8, URZ ;  /* 0x0000000822227899 */ /* 0x000fe200080006ff */
[----:B------:R-:W-:Y:S11]  /*4040*/  BRA.U !UP3, `(.L_x_72) ;  /* 0x000000010b347547 */ /* 0x000ff6000b800000 */
[----:B------:R-:W-:Y:S01]  /*4050*/  UPLOP3.LUT UP0, UPT, UPT, UPT, UP2, 0x80, 0x8 ;  /* 0x000000000008789c */ /* 0x000fe20003f0f020 */
[----:B--2---:R-:W-:Y:S02]  /*4060*/  HFMA2 R0, -RZ, RZ, 0, 5.9604644775390625e-08 ;  /* 0x00000001ff007431 */ /* 0x004fe400000001ff */
[----:B------:R-:W-:Y:S03]  /*4070*/  IMAD.MOV.U32 R88, RZ, RZ, 0x1 ;  /* 0x00000001ff587424 */ /* 0x000fe600078e00ff */
[----:B------:R-:W-:Y:S05]  /*4080*/  PLOP3.LUT P0, PT, PT, PT, UP0, 0x80, 0x8 ;  /* 0x000000000008781c */ /* 0x000fea0003f0f008 */
[----:B------:R-:W2:Y:S01]  /*4090*/  @UP0 LDCU.64 UR10, c[0x0][0x888] ;  /* 0x00011100ff0a07ac */ /* 0x000ea20008000a00 */
[----:B------:R-:W-:Y:S07]  /*40a0*/  @UP0 UIMAD UR8, UR36, UR4, URZ ;  /* 0x00000004240802a4 */ /* 0x000fee000f8e02ff */
[----:B------:R-:W-:Y:S01]  /*40b0*/  @!P0 PRMT R88, R0, 0x7610, R88 ;  /* 0x0000761000588816 */ /* 0x000fe20000000058 */
[----:B--2---:R-:W-:Y:S03]  /*40c0*/  @UP0 UIMAD.WIDE UR10, UR8, 0x4, UR10 ;  /* 0x00000004080a08a5 */ /* 0x004fe6000f8e020a */
[----:B------:R-:W2:Y:S03]  /*40d0*/  @!UP0 LDCU UR8, c[0x0][0x880] ;  /* 0x00011000ff0887ac */ /* 0x000ea60008000800 */
[----:B------:R-:W-:Y:S01]  /*40e0*/  IMAD.U32 R8, RZ, RZ, UR10 ;  /* 0x0000000aff087e24 */ /* 0x000fe2000f8e00ff */
[----:B------:R-:W-:Y:S05]  /*40f0*/  MOV R9, UR11 ;  /* 0x0000000b00097c02 */ /* 0x000fea0008000f00 */
[----:B-----5:R3:W5:Y:S02]  /*4100*/  @P0 LDG.E R49, desc[UR46][R8.64] ;  /* 0x0000002e08310981 */ /* 0x020764000c1e1900 */
[----:B--23--:R-:W-:Y:S07]  /*4110*/  @!P0 IMAD.U32 R49, RZ, RZ, UR8 ;  /* 0x00000008ff318e24 */ /* 0x00cfee000f8e00ff */
.L_x_72:
[----:B-----5:R-:W-:Y:S01]  /*4120*/  @!P2 FSETP.EQ.AND P0, PT, R49, RZ, PT ;  /* 0x000000ff3100a20b */ /* 0x020fe20003f02000 */
[----:B------:R-:W-:Y:S01]  /*4130*/  @!UPT UIADD3 URZ, UPT, UPT, URZ, URZ, URZ ;  /* 0x000000fffffff290 */ /* 0x000fe2000fffe0ff */
[----:B------:R-:W-:Y:S11]  /*4140*/  @!P2 BRA `(.L_x_73) ;  /* 0x000000000014a947 */ /* 0x000ff60003800000 */
[----:B------:R-:W-:Y:S02]  /*4150*/  LOP3.LUT P2, RZ, R88, 0xff, RZ, 0xc0, !PT ;  /* 0x000000ff58ff7812 */ /* 0x000fe4000784c0ff */
[----:B------:R-:W-:Y:S04]  /*4160*/  PLOP3.LUT P0, PT, PT, PT, UP0, 0x80, 0x8 ;  /* 0x000000000008781c */ /* 0x000fe80003f0f008 */
[----:B------:R-:W-:Y:S07]  /*4170*/  PLOP3.LUT P0, PT, P0, PT, PT, 0x8, 0x80 ;  /* 0x000000000080781c */ /* 0x000fee000070e170 */
[----:B------:R-:W-:Y:S11]  /*4180*/  @P2 FSETP.EQ.AND P0, PT, R49, RZ, PT ;  /* 0x000000ff3100220b */ /* 0x000ff60003f02000 */
[----:B------:R-:W-:Y:S02]  /*4190*/  @!UPT UIADD3 URZ, UPT, UPT, URZ, URZ, URZ ;  /* 0x000000fffffff290 */ /* 0x000fe4000fffe0ff */
.L_x_73:
[----:B------:R-:W3:Y:S01]  /*41a0*/  SYNCS.PHASECHK.TRANS64.TRYWAIT P2, [UR7+0x60], R14 ;  /* 0x0000600eff0075a7 */ /* 0x000ee20008041107 */
[----:B------:R-:W-:Y:S04]  /*41b0*/  ELECT P4, URZ, PT ;  /* 0x0000000000ff782f */ /* 0x000fe80003880000 */
[----:B------:R-:W-:Y:S11]  /*41c0*/  PLOP3.LUT P4, PT, P0, P4, PT, 0xf2, 0x2f ;  /* 0x00000000002f781c */ /* 0x000ff60000789e72 */
[----:B------:R-:W-:Y:S02]  /*41d0*/  @!UPT UIADD3 URZ, UPT, UPT, URZ, URZ, URZ ;  /* 0x000000fffffff290 */ /* 0x000fe4000fffe0ff */
[----:B-1----:R-:W-:Y:S05]  /*41e0*/  @!P4 IADD3 R8, P0, PT, R30, 0x580, RZ ;  /* 0x000005801e08c810 */ /* 0x002fea0007f1e0ff */
[----:B--2---:R-:W-:Y:S01]  /*41f0*/  @!P4 IMAD.X R2, RZ, RZ, R31, P0 ;  /* 0x000000ffff02c224 */ /* 0x004fe200000e061f */
[----:B---3--:R-:W-:Y:S07]  /*4200*/  @!P2 BRA `(.L_x_74) ;  /* 0x0000005000dca947 */ /* 0x008fee0003800000 */
.L_x_161:
[----:B------:R-:W-:Y:S01]  /*4210*/  @!P4 R2UR UR8, R2 ;  /* 0x000000000208c2ca */ /* 0x000fe200000e0000 */
[----:B------:R-:W-:Y:S01]  /*4220*/  VOTEU.ALL UP1, P4 ;  /* 0x0000000000ff7886 */ /* 0x000fe20002020000 */
[----:B------:R-:W-:Y:S01]  /*4230*/  @!P4 R2UR UR9, R8 ;  /* 0x000000000809c2ca */ /* 0x000fe200000e0000 */
[----:B-1----:R-:W-:Y:S01]  /*4240*/  @!P4 IMAD.MOV.U32 R0, RZ, RZ, 0x2000 ;  /* 0x00002000ff00c424 */ /* 0x002fe200078e00ff */
[----:B------:R-:W-:Y:S01]  /*4250*/  UMOV UR10, 0x0 ;  /* 0x00000000000a7882 */ /* 0x000fe20000000000 */
[----:B------:R-:W-:Y:S01]  /*4260*/  UMOV UR11, 0x10000000 ;  /* 0x10000000000b7882 */ /* 0x000fe20000000000 */
[----:B------:R-:W-:Y:S01]  /*4270*/  @!UP1 UIADD3 UR32, UPT, UPT, UR7, 0x400, URZ ;  /* 0x0000040007209890 */ /* 0x000fe2000fffe0ff */
[----:B------:R-:W-:Y:S06]  /*4280*/  VOTEU.ALL UP1, P4 ;  /* 0x0000000000ff7886 */ /* 0x000fec0002020000 */
[----:B------:R-:W-:Y:S01]  /*4290*/  IMAD.U32 R9, RZ, RZ, UR8 ;  /* 0x00000008ff097e24 */ /* 0x000fe2000f8e00ff */
[----:B------:R-:W-:Y:S01]  /*42a0*/  UPRMT UR8, UR37, 0x654, UR33 ;  /* 0x0000065425087896 */ /* 0x000fe20008000021 */
[----:B------:R-:W-:Y:S03]  /*42b0*/  IMAD.U32 R8, RZ, RZ, UR9 ;  /* 0x00000009ff087e24 */ /* 0x000fe6000f8e00ff */
[----:B------:R-:W-:Y:S02]  /*42c0*/  @!P4 R2UR UR15, R9 ;  /* 0x00000000090fc2ca */ /* 0x000fe400000e0000 */
[----:B------:R-:W-:Y:S02]  /*42d0*/  @!P4 R2UR UR14, R8 ;  /* 0x00000000080ec2ca */ /* 0x000fe400000e0000 */
[----:B------:R-:W-:Y:S05]  /*42e0*/  @!P4 IADD3 R8, P0, PT, R30, 0x580, RZ ;  /* 0x000005801e08c810 */ /* 0x000fea0007f1e0ff */
[----:B------:R-:W-:Y:S06]  /*42f0*/  @!P4 IMAD.X R2, RZ, RZ, R31, P0 ;  /* 0x000000ffff02c224 */ /* 0x000fec00000e061f */
[----:B------:R1:W-:Y:S01]  /*4300*/  @!UP1 UTMALDG.3D [UR32], [UR14], desc[UR10] ;  /* 0x00000a200e0095b4 */ /* 0x0003e20008011000 */
[----:B------:R1:W-:Y:S01]  /*4310*/  @!P4 SYNCS.ARRIVE.TRANS64.RED.A0TR RZ, [UR7+0x40], R0 ;  /* 0x00004000ffffc9a7 */ /* 0x0003e20008300407 */
[----:B------:R-:W-:Y:S01]  /*4320*/  SYNCS.ARRIVE.TRANS64.RED.A1T0 RZ, [UR8], RZ ;  /* 0x000000ffffff79a7 */ /* 0x000fe20008100408 */
[----:B------:R-:W2:Y:S02]  /*4330*/  SYNCS.PHASECHK.TRANS64.TRYWAIT P2, [UR7+0x68], R14 ;  /* 0x0000680eff0075a7 */ /* 0x000ea40008041107 */
[----:B-12---:R-:W-:Y:S05]  /*4340*/  @!P2 BRA `(.L_x_75) ;  /* 0x0000005000a4a947 */ /* 0x006fea0003800000 */
.L_x_163:
[----:B------:R-:W-:Y:S01]  /*4350*/  @!P4 R2UR UR8, R2 ;  /* 0x000000000208c2ca */ /* 0x000fe200000e0000 */
[----:B------:R-:W-:Y:S01]  /*4360*/  VOTEU.ALL UP1, P4 ;  /* 0x0000000000ff7886 */ /* 0x000fe20002020000 */
[----:B------:R-:W-:Y:S01]  /*4370*/  @!P4 R2UR UR9, R8 ;  /* 0x000000000809c2ca */ /* 0x000fe200000e0000 */
[----:B-1----:R-:W-:Y:S01]  /*4380*/  @!P4 IMAD.MOV.U32 R0, RZ, RZ, 0x2000 ;  /* 0x00002000ff00c424 */ /* 0x002fe200078e00ff */
[----:B------:R-:W-:Y:S01]  /*4390*/  UMOV UR10, 0x0 ;  /* 0x00000000000a7882 */ /* 0x000fe20000000000 */
[----:B------:R-:W-:Y:S01]  /*43a0*/  UMOV UR11, 0x10000000 ;  /* 0x10000000000b7882 */ /* 0x000fe20000000000 */
[----:B------:R-:W-:Y:S02]  /*43b0*/  @!UP1 UIADD3 UR26, UPT, UPT, UR34, 0x40, URZ ;  /* 0x00000040221a9890 */ /* 0x000fe4000fffe0ff */
[----:B------:R-:W-:Y:S01]  /*43c0*/  @!UP1 UIADD3 UR24, UPT, UPT, UR7, 0x2400, URZ ;  /* 0x0000240007189890 */ /* 0x000fe2000fffe0ff */
[----:B------:R-:W-:Y:S01]  /*43d0*/  VOTEU.ALL UP1, P4 ;  /* 0x0000000000ff7886 */ /* 0x000fe20002020000 */
[----:B------:R-:W-:Y:S01]  /*43e0*/  UMOV UR27, UR35 ;  /* 0x00000023001b7c82 */ /* 0x000fe20008000000 */
[----:B------:R-:W-:Y:S02]  /*43f0*/  UMOV UR28, UR36 ;  /* 0x00000024001c7c82 */ /* 0x000fe40008000000 */
        /* <DEDUP_REMOVED lines=12> */
.L_x_165:
[----:B------:R-:W2:Y:S01]  /*44c0*/  LDC.64 R12, c[0x0][0xb18] ;  /* 0x0002c600ff0c7b82 */ /* 0x000ea20000000a00 */
[----:B------:R-:W-:Y:S01]  /*44d0*/  @!P4 R2UR UR8, R2 ;  /* 0x000000000208c2ca */ /* 0x000fe200000e0000 */
[----:B------:R-:W-:Y:S01]  /*44e0*/  VOTEU.ALL UP1, P4 ;  /* 0x0000000000ff7886 */ /* 0x000fe20002020000 */
[----:B------:R-:W-:Y:S01]  /*44f0*/  @!P4 R2UR UR9, R8 ;  /* 0x000000000809c2ca */ /* 0x000fe200000e0000 */
[----:B-1----:R-:W-:Y:S01]  /*4500*/  @!P4 IMAD.MOV.U32 R0, RZ, RZ, 0x2000 ;  /* 0x00002000ff00c424 */ /* 0x002fe200078e00ff */
[----:B------:R-:W-:Y:S03]  /*4510*/  UMOV UR10, 0x0 ;  /* 0x00000000000a7882 */ /* 0x000fe60000000000 */
[----:B------:R-:W1:Y:S01]  /*4520*/  @!P1 LDC R2, c[0x0][0xb0c] ;  /* 0x0002c300ff029b82 */ /* 0x000e620000000800 */
[----:B------:R-:W-:Y:S01]  /*4530*/  @!UP1 UIADD3 UR18, UPT, UPT, UR34, 0x80, URZ ;  /* 0x0000008022129890 */ /* 0x000fe2000fffe0ff */
[----:B------:R-:W-:Y:S01]  /*4540*/  @P3 SHF.R.U32.HI R26, RZ, 0x10, R21 ;  /* 0x00000010ff1a3819 */ /* 0x000fe20000011615 */
[----:B------:R-:W-:Y:S01]  /*4550*/  @!UP1 UIADD3 UR16, UPT, UPT, UR7, 0x4400, URZ ;  /* 0x0000440007109890 */ /* 0x000fe2000fffe0ff */
[----:B------:R-:W-:Y:S01]  /*4560*/  VIADD R28, R28, 0x1 ;  /* 0x000000011c1c7836 */ /* 0x000fe20000000000 */
[----:B------:R-:W-:Y:S01]  /*4570*/  VOTEU.ALL UP1, P4 ;  /* 0x0000000000ff7886 */ /* 0x000fe20002020000 */
[----:B------:R-:W-:Y:S01]  /*4580*/  UMOV UR11, 0x10000000 ;  /* 0x10000000000b7882 */ /* 0x000fe20000000000 */
[----:B------:R-:W-:Y:S01]  /*4590*/  UMOV UR19, UR35 ;  /* 0x0000002300137c82 */ /* 0x000fe20008000000 */
[----:B------:R-:W-:Y:S01]  /*45a0*/  IMAD.U32 R9, RZ, RZ, UR8 ;  /* 0x00000008ff097e24 */ /* 0x000fe2000f8e00ff */
[----:B------:R-:W-:Y:S01]  /*45b0*/  UMOV UR20, UR36 ;  /* 0x0000002400147c82 */ /* 0x000fe20008000000 */
[----:B------:R-:W-:Y:S01]  /*45c0*/  IMAD.U32 R8, RZ, RZ, UR9 ;  /* 0x00000009ff087e24 */ /* 0x000fe2000f8e00ff */
[----:B------:R-:W-:Y:S02]  /*45d0*/  UPRMT UR8, UR37, 0x654, UR17 ;  /* 0x0000065425087896 */ /* 0x000fe40008000011 */
[----:B------:R-:W-:Y:S02]  /*45e0*/  @!P4 R2UR UR15, R9 ;  /* 0x00000000090fc2ca */ /* 0x000fe400000e0000 */
[----:B------:R-:W-:Y:S02]  /*45f0*/  @!P4 R2UR UR14, R8 ;  /* 0x00000000080ec2ca */ /* 0x000fe400000e0000 */
[----:B------:R-:W3:Y:S11]  /*4600*/  LDC.64 R8, c[0x0][0xb10] ;  /* 0x0002c400ff087b82 */ /* 0x000ef60000000a00 */
[----:B------:R1:W-:Y:S01]  /*4610*/  @!UP1 UTMALDG.3D [UR16], [UR14], desc[UR10] ;  /* 0x00000a100e0095b4 */ /* 0x0003e20008011000 */
[----:B------:R5:W-:Y:S01]  /*4620*/  @!P4 SYNCS.ARRIVE.TRANS64.RED.A0TR RZ, [UR7+0x50], R0 ;  /* 0x00005000ffffc9a7 */ /* 0x000be20008300407 */
[C---:B---3--:R-:W-:Y:S01]  /*4630*/  @!P1 IMAD.HI.U32 R8, R11.reuse, R8, RZ ;  /* 0x000000080b089227 */ /* 0x048fe200078e00ff */
[----:B--2---:R-:W-:Y:S02]  /*4640*/  @!P1 ISETP.NE.AND P0, PT, R12, 0x1, PT ;  /* 0x000000010c00980c */ /* 0x004fe40003f05270 */
[----:B-1----:R-:W-:Y:S01]  /*4650*/  @!P1 ISETP.NE.AND P2, PT, R2, 0x1, PT ;  /* 0x000000010200980c */ /* 0x002fe20003f45270 */
[----:B------:R-:W-:Y:S01]  /*4660*/  SYNCS.ARRIVE.TRANS64.RED.A1T0 RZ, [UR8], RZ ;  /* 0x000000ffffff79a7 */ /* 0x000fe20008100408 */
[C---:B------:R-:W-:Y:S01]  /*4670*/  @!P1 IMAD.HI.U32 R13, R10.reuse, R13, RZ ;  /* 0x0000000d0a0d9227 */ /* 0x040fe200078e00ff */
[----:B------:R-:W-:Y:S04]  /*4680*/  @!P1 SHF.R.U32.HI R8, RZ, R9, R8 ;  /* 0x00000009ff089219 */ /* 0x000fe80000011608 */
[----:B------:R-:W-:Y:S01]  /*4690*/  @!P1 SEL R8, R11, R8, !P2 ;  /* 0x000000080b089207 */ /* 0x000fe20005000000 */
[----:B------:R-:W1:Y:S01]  /*46a0*/  SYNCS.PHASECHK.TRANS64.TRYWAIT P5, [UR7+0x78], R14 ;  /* 0x0000780eff0075a7 */ /* 0x000e6200080a1107 */
[----:B-----5:R-:W2:Y:S02]  /*46b0*/  @!P1 LDC R0, c[0x0][0xb20] ;  /* 0x0002c800ff009b82 */ /* 0x020ea40000000800 */
[----:B--2---:R-:W-:Y:S04]  /*46c0*/  @!P1 SHF.R.U32.HI R0, RZ, R0, R13 ;  /* 0x00000000ff009219 */ /* 0x004fe8000001160d */
[----:B------:R-:W-:Y:S05]  /*46d0*/  @!P1 SEL R9, R10, R0, !P0 ;  /* 0x000000000a099207 */ /* 0x000fea0004000000 */
[----:B------:R-:W-:Y:S02]  /*46e0*/  @!P1 IMAD.IADD R0, R9, 0x1, -R8 ;  /* 0x0000000109009824 */ /* 0x000fe400078e0a08 */
[----:B------:R-:W-:Y:S02]  /*46f0*/  @!P1 IMAD.IADD R8, R8, 0x1, -R9 ;  /* 0x0000000108089824 */ /* 0x000fe400078e0a09 */
[----:B------:R-:W-:Y:S02]  /*4700*/  @!P1 IMAD R11, R0, R2, R11 ;  /* 0x00000002000b9224 */ /* 0x000fe400078e020b */
[----:B------:R-:W-:Y:S01]  /*4710*/  @!P1 IMAD R10, R8, R12, R10 ;  /* 0x0000000c080a9224 */ /* 0x000fe200078e020a */
[----:B-1----:R-:W-:Y:S06]  /*4720*/  @!P5 BRA `(.L_x_77) ;  /* 0x0000004c00dcd947 */ /* 0x002fec0003800000 */
.L_x_167:
[----:B------:R-:W-:Y:S01]  /*4730*/  @!P4 IADD3 R2, P0, PT, R30, 0x580, RZ ;  /* 0x000005801e02c810 */ /* 0x000fe20007f1e0ff */
[----:B------:R-:W-:Y:S01]  /*4740*/  VOTEU.ALL UP1, P4 ;  /* 0x0000000000ff7886 */ /* 0x000fe20002020000 */
[----:B------:R-:W-:Y:S01]  /*4750*/  UMOV UR18, 0x0 ;  /* 0x0000000000127882 */ /* 0x000fe20000000000 */
[----:B------:R-:W-:Y:S01]  /*4760*/  UMOV UR19, 0x10000000 ;  /* 0x1000000000137882 */ /* 0x000fe20000000000 */
[----:B------:R-:W-:Y:S01]  /*4770*/  @!P4 R2UR UR9, R2 ;  /* 0x000000000209c2ca */ /* 0x000fe200000e0000 */
[----:B-1----:R-:W-:Y:S01]  /*4780*/  @!P4 IMAD.X R0, RZ, RZ, R31, P0 ;  /* 0x000000ffff00c224 */ /* 0x002fe200000e061f */
[----:B------:R-:W-:Y:S01]  /*4790*/  @!UP1 UIADD3 UR10, UPT, UPT, UR34, 0xc0, URZ ;  /* 0x000000c0220a9890 */ /* 0x000fe2000fffe0ff */
[----:B------:R-:W-:Y:S01]  /*47a0*/  ISETP.NE.AND P0, PT, R28, 0x2, PT ;  /* 0x000000021c00780c */ /* 0x000fe20003f05270 */
[----:B------:R-:W-:Y:S01]  /*47b0*/  UMOV UR11, UR35 ;  /* 0x00000023000b7c82 */ /* 0x000fe20008000000 */
[----:B------:R-:W-:Y:S01]  /*47c0*/  UMOV UR12, UR36 ;  /* 0x00000024000c7c82 */ /* 0x000fe20008000000 */
[----:B------:R-:W-:Y:S01]  /*47d0*/  @!P4 R2UR UR8, R0 ;  /* 0x000000000008c2ca */ /* 0x000fe200000e0000 */
[----:B------:R-:W-:Y:S01]  /*47e0*/  IMAD.IADD R14, R10, 0x1, R86 ;  /* 0x000000010a0e7824 */ /* 0x000fe200078e0256 */
[----:B------:R-:W-:Y:S01]  /*47f0*/  @P3 R2UR UR36, R26 ;  /* 0x000000001a2432ca */ /* 0x000fe200000e0000 */
[----:B------:R-:W-:Y:S01]  /*4800*/  IMAD.IADD R15, R11, 0x1, R87 ;  /* 0x000000010b0f7824 */ /* 0x000fe200078e0257 */
[----:B------:R-:W-:Y:S02]  /*4810*/  SEL R0, RZ, 0x1, P0 ;  /* 0x00000001ff007807 */ /* 0x000fe40000000000 */
[----:B------:R-:W-:Y:S01]  /*4820*/  LOP3.LUT R29, R29, 0x1, RZ, 0x3c, !PT ;  /* 0x000000011d1d7812 */ /* 0x000fe200078e3cff */
[----:B------:R-:W-:Y:S01]  /*4830*/  IMAD.U32 R8, RZ, RZ, UR9 ;  /* 0x00000009ff087e24 */ /* 0x000fe2000f8e00ff */
[----:B------:R-:W-:Y:S01]  /*4840*/  @!UP1 UIADD3 UR9, UPT, UPT, UR7, 0x58, URZ ;  /* 0x0000005807099890 */ /* 0x000fe2000fffe0ff */
[----:B------:R-:W-:Y:S02]  /*4850*/  LOP3.LUT R27, R27, R0, RZ, 0x3c, !PT ;  /* 0x000000001b1b7212 */ /* 0x000fe400078e3cff */
[----:B------:R-:W-:Y:S02]  /*4860*/  SEL R28, R28, RZ, P0 ;  /* 0x000000ff1c1c7207 */ /* 0x000fe40000000000 */
[----:B------:R-:W-:Y:S01]  /*4870*/  IMAD.U32 R9, RZ, RZ, UR8 ;  /* 0x00000008ff097e24 */ /* 0x000fe2000f8e00ff */
[----:B------:R-:W-:Y:S01]  /*4880*/  @!P4 R2UR UR14, R8 ;  /* 0x00000000080ec2ca */ /* 0x000fe200000e0000 */
[----:B------:R-:W-:Y:S01]  /*4890*/  @!UP1 UIADD3 UR8, UPT, UPT, UR7, 0x6400, URZ ;  /* 0x0000640007089890 */ /* 0x000fe2000fffe0ff */
[----:B------:R-:W-:Y:S02]  /*48a0*/  VOTEU.ALL UP1, P4 ;  /* 0x0000000000ff7886 */ /* 0x000fe40002020000 */
[----:B------:R-:W-:Y:S11]  /*48b0*/  @!P4 R2UR UR15, R9 ;  /* 0x00000000090fc2ca */ /* 0x000ff600000e0000 */
[----:B------:R-:W-:Y:S02]  /*48c0*/  @!UPT UIADD3 URZ, UPT, UPT, URZ, URZ, URZ ;  /* 0x000000fffffff290 */ /* 0x000fe4000fffe0ff */
[----:B------:R2:W-:Y:S01]  /*48d0*/  @!UP1 UTMALDG.3D [UR8], [UR14], desc[UR18] ;  /* 0x000012080e0095b4 */ /* 0x0005e20008011000 */
[----:B------:R2:W-:Y:S01]  /*48e0*/  @!P4 SYNCS.ARRIVE.TRANS64.RED.A0TR RZ, [UR7+0x58], R25 ;  /* 0x00005819ffffc9a7 */ /* 0x0005e20008300407 */
[----:B------:R-:W-:Y:S01]  /*48f0*/  UPLOP3.LUT UP1, UPT, UPT, UPT, UPT, 0x80, 0x8 ;  /* 0x000000000008789c */ /* 0x000fe20003f2f070 */
[----:B------:R-:W-:Y:S01]  /*4900*/  SYNCS.ARRIVE.TRANS64.RED.A1T0 RZ, [UR13], RZ ;  /* 0x000000ffffff79a7 */ /* 0x000fe2000810040d */
[----:B------:R-:W-:Y:S09]  /*4910*/  @P3 BRA `(.L_x_78) ;  /* 0xfffffff000a03947 */ /* 0x000ff2000383ffff */
[----:B------:R-:W-:-:S04]  /*4920*/  SHF.L.U32 R2, R29, 0x1f, RZ ;  /* 0x0000001f1d027819 */ /* 0x000fc800000006ff */
[----:B------:R-:W1:Y:S02]  /*4930*/  SYNCS.PHASECHK.TRANS64.TRYWAIT P0, [UR7+0x60], R2 ;  /* 0x00006002ff0075a7 */ /* 0x000e640008001107 */
[----:B-1----:R-:W-:Y:S05]  /*4940*/  @!P0 BRA `(.L_x_79) ;  /* 0x0000004c006c8947 */ /* 0x002fea0003800000 */
.L_x_169:
[----:B------:R-:W3:Y:S02]  /*4950*/  SYNCS.PHASECHK.TRANS64.TRYWAIT P0, [UR7+0x68], R2 ;  /* 0x00006802ff0075a7 */ /* 0x000ee40008001107 */
[----:B---3--:R-:W-:Y:S05]  /*4960*/  @!P0 BRA `(.L_x_80) ;  /* 0x0000004c007c8947 */ /* 0x008fea0003800000 */
.L_x_171:
[----:B------:R-:W3:Y:S02]  /*4970*/  SYNCS.PHASECHK.TRANS64.TRYWAIT P0, [UR7+0x70], R2 ;  /* 0x00007002ff0075a7 */ /* 0x000ee40008001107 */
[----:B---3--:R-:W-:Y:S05]  /*4980*/  @!P0 BRA `(.L_x_81) ;  /* 0x0000004c008c8947 */ /* 0x008fea0003800000 */
.L_x_173:
[----:B-1----:R-:W-:-:S07]  /*4990*/  MOV R0, UR7 ;  /* 0x0000000700007c02 */ /* 0x002fce0008000f00 */
.L_x_82:
[----:B-1----:R-:W-:-:S04]  /*49a0*/  SHF.L.U32 R2, R29, 0x1f, RZ ;  /* 0x0000001f1d027819 */ /* 0x002fc800000006ff */
[----:B------:R1:W3:Y:S03]  /*49b0*/  SYNCS.PHASECHK.TRANS64.TRYWAIT P0, [R0+URZ+0x78], R2 ;  /* 0x00007802000075a7 */ /* 0x0002e600080011ff */
[----:B---3--:R-:W-:Y:S05]  /*49c0*/  @!P0 NANOSLEEP.SYNCS 0x989680 ;  /* 0x009896800000895d */ /* 0x008fea0003900000 */
[----:B------:R-:W3:Y:S02]  /*49d0*/  @!P0 SYNCS.PHASECHK.TRANS64 P0, [R0+URZ+0x78], R2 ;  /* 0x00007802000085a7 */ /* 0x000ee400080010ff */
[----:B--23--:R-:W-:Y:S05]  /*49e0*/  @P0 EXIT ;  /* 0x000000000000094d */ /* 0x00cfea0003800000 */
[----:B------:R-:W-:Y:S05]  /*49f0*/  BRA `(.L_x_82) ;  /* 0xfffffffc00e87947 */ /* 0x000fea000383ffff */
.L_x_67:
[----:B------:R-:W-:-:S06]  /*4a00*/  UISETP.GE.AND UP1, UPT, UR8, 0x4, UPT ;  /* 0x000000040800788c */ /* 0x000fcc000bf26270 */
[----:B------:R-:W-:-:S13]  /*4a10*/  PLOP3.LUT P0, PT, PT, PT, UP1, 0x80, 0x8 ;  /* 0x000000000008781c */ /* 0x000fda0003f0f018 */
[----:B------:R-:W-:Y:S05]  /*4a20*/  @!P0 EXIT ;  /* 0x000000000000894d */ /* 0x000fea0003800000 */
[----:B------:R-:W-:Y:S01]  /*4a30*/  BAR.SYNC.DEFER_BLOCKING 0x6, 0xa0 ;  /* 0x0182800000007b1d */ /* 0x000fe20000010000 */
[C---:B------:R-:W-:Y:S01]  /*4a40*/  IMAD.SHL.U32 R4, R101.reuse, 0x40, RZ ;  /* 0x0000004065047824 */ /* 0x040fe200078e00ff */
[----:B------:R-:W-:Y:S01]  /*4a50*/  SHF.R.U32.HI R3, RZ, 0x1, R101 ;  /* 0x00000001ff037819 */ /* 0x000fe20000011665 */
[C---:B------:R-:W-:Y:S01]  /*4a60*/  IMAD.U32 R46, R101.reuse, 0x10000, RZ ;  /* 0x00010000652e7824 */ /* 0x040fe200078e00ff */
[C---:B------:R-:W-:Y:S01]  /*4a70*/  R2P PR, R101.reuse, 0x6 ;  /* 0x0000000665007804 */ /* 0x040fe20000000000 */
[C---:B------:R-:W-:Y:S01]  /*4a80*/  IMAD.SHL.U32 R2, R101.reuse, 0x20, RZ ;  /* 0x0000002065027824 */ /* 0x040fe200078e00ff */
[----:B------:R-:W-:Y:S02]  /*4a90*/  UMOV UR48, 0x400 ;  /* 0x0000040000307882 */ /* 0x000fe40000000000 */
[----:B------:R-:W1:Y:S01]  /*4aa0*/  LDC R91, c[0x0][0x370] ;  /* 0x0000dc00ff5b7b82 */ /* 0x000e620000000800 */
[----:B------:R-:W-:Y:S01]  /*4ab0*/  ULEA UR48, UR37, UR48, 0x18 ;  /* 0x0000003025307291 */ /* 0x000fe2000f8ec0ff */
[C---:B------:R-:W-:Y:S01]  /*4ac0*/  LOP3.LUT R5, R4.reuse, 0x1c0, RZ, 0xc0, !PT ;  /* 0x000001c004057812 */ /* 0x040fe200078ec0ff */
[----:B------:R-:W-:Y:S01]  /*4ad0*/  IMAD.SHL.U32 R92, R101, 0x8, RZ ;  /* 0x00000008655c7824 */ /* 0x000fe200078e00ff */
[----:B------:R-:W-:Y:S01]  /*4ae0*/  LOP3.LUT R4, R4, 0x200, RZ, 0xc0, !PT ;  /* 0x0000020004047812 */ /* 0x000fe200078ec0ff */
[----:B------:R-:W-:Y:S01]  /*4af0*/  IMAD.MOV.U32 R99, RZ, RZ, 0x20 ;  /* 0x00000020ff637424 */ /* 0x000fe200078e00ff */
[----:B------:R-:W-:Y:S01]  /*4b00*/  LOP3.LUT R3, R5, 0x8, R3, 0xf8, !PT ;  /* 0x0000000805037812 */ /* 0x000fe200078ef803 */
[----:B------:R-:W-:Y:S01]  /*4b10*/  UIADD3 UR4, UPT, UPT, UR48, 0x400, URZ ;  /* 0x0000040030047890 */ /* 0x000fe2000fffe0ff */
[----:B------:R-:W2:Y:S01]  /*4b20*/  LDC R42, c[0x0][0xb0c] ;  /* 0x0002c300ff2a7b82 */ /* 0x000ea20000000800 */
[----:B------:R-:W-:Y:S01]  /*4b30*/  LOP3.LUT R46, R46, 0x600000, RZ, 0xc0, !PT ;  /* 0x006000002e2e7812 */ /* 0x000fe200078ec0ff */
[----:B------:R-:W-:Y:S01]  /*4b40*/  IMAD.MOV.U32 R98, RZ, RZ, 0x1 ;  /* 0x00000001ff627424 */ /* 0x000fe200078e00ff */
[----:B------:R-:W-:Y:S01]  /*4b50*/  LOP3.LUT R2, R4, 0xc00, R2, 0xf8, !PT ;  /* 0x00000c0004027812 */ /* 0x000fe200078ef802 */
[----:B------:R-:W-:Y:S01]  /*4b60*/  IMAD.MOV.U32 R45, RZ, RZ, RZ ;  /* 0x000000ffff2d7224 */ /* 0x000fe200078e00ff */
[----:B------:R-:W-:-:S02]  /*4b70*/  LOP3.LUT R92, R3, 0x38, R92, 0x78, !PT ;  /* 0x00000038035c7812 */ /* 0x000fc400078e785c */
[----:B------:R-:W-:Y:S02]  /*4b80*/  CS2R R96, SRZ ;  /* 0x0000000000607805 */ /* 0x000fe4000001ff00 */
[----:B------:R-:W-:Y:S01]  /*4b90*/  SEL R100, R99, 0xffffffe0, !P2 ;  /* 0xffffffe063647807 */ /* 0x000fe20005000000 */
[----:B------:R-:W4:Y:S01]  /*4ba0*/  LDC R89, c[0x0][0xb20] ;  /* 0x0002c800ff597b82 */ /* 0x000f220000000800 */
[----:B------:R-:W3:Y:S01]  /*4bb0*/  LDS R0, [UR48+0x140] ;  /* 0x00014030ff007984 */ /* 0x000ee20008000800 */
[----:B------:R-:W-:Y:S01]  /*4bc0*/  LOP3.LUT R92, R2, R92, RZ, 0xfc, !PT ;  /* 0x0000005c025c7212 */ /* 0x000fe200078efcff */
[----:B------:R-:W-:Y:S01]  /*4bd0*/  IMAD.MOV.U32 R104, RZ, RZ, RZ ;  /* 0x000000ffff687224 */ /* 0x000fe200078e00ff */
[----:B------:R-:W-:Y:S01]  /*4be0*/  LOP3.LUT R101, R101, 0x60, RZ, 0xc0, !PT ;  /* 0x0000006065657812 */ /* 0x000fe200078ec0ff */
[----:B------:R-:W-:Y:S01]  /*4bf0*/  IMAD.U32 R94, RZ, RZ, UR4 ;  /* 0x00000004ff5e7e24 */ /* 0x000fe2000f8e00ff */
[----:B------:R-:W-:Y:S01]  /*4c00*/  SEL R99, R99, 0xffffffe0, !P1 ;  /* 0xffffffe063637807 */ /* 0x000fe20004800000 */
[----:B------:R-:W1:Y:S01]  /*4c10*/  LDCU.64 UR52, c[0x0][0x348] ;  /* 0x00006900ff3477ac */ /* 0x000e620008000a00 */
[----:B------:R-:W1:Y:S01]  /*4c20*/  LDC R41, c[0x0][0xb30] ;  /* 0x0002cc00ff297b82 */ /* 0x000e620000000800 */
[----:B------:R-:W1:Y:S01]  /*4c30*/  LDCU.64 UR38, c[0x0][0x888] ;  /* 0x00011100ff2677ac */ /* 0x000e620008000a00 */
[----:B------:R-:W1:Y:S06]  /*4c40*/  LDCU.64 UR44, c[0x0][0x890] ;  /* 0x00011200ff2c77ac */ /* 0x000e6c0008000a00 */
[----:B------:R-:W1:Y:S01]  /*4c50*/  LDC.64 R84, c[0x0][0xb10] ;  /* 0x0002c400ff547b82 */ /* 0x000e620000000a00 */
[----:B------:R-:W-:Y:S01]  /*4c60*/  UMOV UR49, URZ ;  /* 0x000000ff00317c82 */ /* 0x000fe20008000000 */
[----:B------:R-:W-:-:S06]  /*4c70*/  UMOV UR51, URZ ;  /* 0x000000ff00337c82 */ /* 0x000fcc0008000000 */
[----:B------:R-:W1:Y:S08]  /*4c80*/  LDC.64 R38, c[0x0][0xb18] ;  /* 0x0002c600ff267b82 */ /* 0x000e700000000a00 */
[----:B------:R-:W1:Y:S08]  /*4c90*/  LDC.64 R36, c[0x0][0xb28] ;  /* 0x0002ca00ff247b82 */ /* 0x000e700000000a00 */
[----:B------:R-:W1:Y:S01]  /*4ca0*/  LDC.64 R82, c[0x0][0x8b0] ;  /* 0x00022c00ff527b82 */ /* 0x000e620000000a00 */
[----:B---3--:R-:W-:-:S07]  /*4cb0*/  IMAD.IADD R46, R0, 0x1, R46 ;  /* 0x00000001002e7824 */ /* 0x008fce00078e022e */
[----:B------:R-:W3:Y:S08]  /*4cc0*/  LDC.64 R80, c[0x0][0x8a8] ;  /* 0x00022a00ff507b82 */ /* 0x000ef00000000a00 */
[----:B--2-4-:R-:W1:Y:S02]  /*4cd0*/  LDC R90, c[0x0][0x374] ;  /* 0x0000dd00ff5a7b82 */ /* 0x014e640000000800 */
.L_x_126:
[----:B------:R-:W-:Y:S02]  /*4ce0*/  LEA R0, R104, UR48, 0x3 ;  /* 0x0000003068007c11 */ /* 0x000fe4000f8e18ff */
[----:B------:R-:W-:Y:S02]  /*4cf0*/  SHF.L.U32 R2, R96, 0x1f, RZ ;  /* 0x0000001f60027819 */ /* 0x000fe400000006ff */
[----:B-1----:R-:W-:Y:S02]  /*4d00*/  LEA R16, R104, UR48, 0x4 ;  /* 0x0000003068107c11 */ /* 0x002fe4000f8e20ff */
[----:B------:R-:W2:Y:S02]  /*4d10*/  SYNCS.PHASECHK.TRANS64.TRYWAIT P0, [R0+URZ+0x90], R2 ;  /* 0x00009002000075a7 */ /* 0x000ea400080011ff */
[----:B--2---:R-:W-:Y:S05]  /*4d20*/  @!P0 BRA `(.L_x_83) ;  /* 0x0000004800bc8947 */ /* 0x004fea0003800000 */
.L_x_174:
[----:B------:R-:W4:Y:S01]  /*4d30*/  LDC.64 R10, c[0x0][0xb10] ;  /* 0x0002c400ff0a7b82 */ /* 0x000f220000000a00 */
[----:B------:R-:W3:Y:S01]  /*4d40*/  LDS.128 R16, [R16+0x120] ;  /* 0x0001200010107984 */ /* 0x000ee20000000c00 */
[----:B-1----:R-:W-:Y:S01]  /*4d50*/  ISETP.NE.AND P1, PT, R41, 0x1, PT ;  /* 0x000000012900780c */ /* 0x002fe20003f25270 */
[----:B--2---:R-:W-:Y:S01]  /*4d60*/  VIADD R0, R0, 0xa0 ;  /* 0x000000a000007836 */ /* 0x004fe20000000000 */
[----:B------:R-:W-:Y:S04]  /*4d70*/  ISETP.GE.AND P0, PT, R40, 0x1, PT ;  /* 0x000000012800780c */ /* 0x000fe80003f06270 */
[----:B------:R-:W1:Y:S01]  /*4d80*/  LDC.64 R8, c[0x0][0xb18] ;  /* 0x0002c600ff087b82 */ /* 0x000e620000000a00 */
[----:B------:R-:W-:Y:S01]  /*4d90*/  PRMT R0, RZ, 0x654, R0 ;  /* 0x00000654ff007816 */ /* 0x000fe20000000000 */
[----:B------:R-:W-:Y:S01]  /*4da0*/  @!PT LDS RZ, [RZ] ;  /* 0x00000000fffff984 */ /* 0x000fe20000000800 */
[----:B------:R-:W-:Y:S01]  /*4db0*/  @!PT LDS RZ, [RZ] ;  /* 0x00000000fffff984 */ /* 0x000fe20000000800 */
[----:B------:R-:W-:Y:S01]  /*4dc0*/  @!PT LDS RZ, [RZ] ;  /* 0x00000000fffff984 */ /* 0x000fe20000000800 */
[----:B------:R-:W-:Y:S01]  /*4dd0*/  @!PT LDS RZ, [RZ] ;  /* 0x00000000fffff984 */ /* 0x000fe20000000800 */
[----:B------:R2:W-:Y:S06]  /*4de0*/  MEMBAR.ALL.CTA ;  /* 0x0000000000007992 */ /* 0x0005ec0000008000 */
[----:B--2---:R-:W2:Y:S01]  /*4df0*/  FENCE.VIEW.ASYNC.S ;  /* 0x00000000000073c6 */ /* 0x004ea20000000000 */
[----:B------:R-:W1:Y:S08]  /*4e00*/  @!P1 LDC R12, c[0x0][0xb20] ;  /* 0x0002c800ff0c9b82 */ /* 0x000e700000000800 */
[----:B------:R-:W1:Y:S01]  /*4e10*/  @!P1 LDC R7, c[0x0][0xb0c] ;  /* 0x0002c300ff079b82 */ /* 0x000e620000000800 */
[----:B--2---:R2:W-:Y:S01]  /*4e20*/  SYNCS.ARRIVE.TRANS64.RED.A1T0 RZ, [R0+URZ], RZ ;  /* 0x000000ff00ff79a7 */ /* 0x0045e200081004ff */
[----:B---3--:R-:W-:Y:S04]  /*4e30*/  LOP3.LUT P4, RZ, R18, 0x1, RZ, 0xc0, !PT ;  /* 0x0000000112ff7812 */ /* 0x008fe8000788c0ff */
[----:B------:R-:W-:Y:S09]  /*4e40*/  P2R R102, PR, RZ, 0x10 ;  /* 0x00000010ff667803 */ /* 0x000ff20000000000 */
[----:B------:R-:W-:Y:S02]  /*4e50*/  @P4 MOV R44, R16 ;  /* 0x00000010002c4202 */ /* 0x000fe40000000f00 */
[----:B------:R-:W-:Y:S01]  /*4e60*/  @P4 LOP3.LUT R43, R17, 0xffff, RZ, 0xc0, !PT ;  /* 0x0000ffff112b4812 */ /* 0x000fe200078ec0ff */
[----:B--2-4-:R-:W-:Y:S06]  /*4e70*/  @!P0 BRA `(.L_x_84) ;  /* 0x0000000000a48947 */ /* 0x014fec0003800000 */
[----:B------:R-:W-:Y:S01]  /*4e80*/  IMAD.HI.U32 R0, R90, R39, RZ ;  /* 0x000000275a007227 */ /* 0x000fe200078e00ff */
[----:B------:R-:W-:Y:S02]  /*4e90*/  ISETP.NE.AND P0, PT, R38, 0x1, PT ;  /* 0x000000012600780c */ /* 0x000fe40003f05270 */
[----:B------:R-:W-:Y:S01]  /*4ea0*/  ISETP.NE.AND P2, PT, R40, 0x1, PT ;  /* 0x000000012800780c */ /* 0x000fe20003f45270 */
[----:B------:R-:W-:Y:S01]  /*4eb0*/  IMAD.HI.U32 R4, R91, R84, RZ ;  /* 0x000000545b047227 */ /* 0x000fe200078e00ff */
[----:B------:R-:W-:Y:S02]  /*4ec0*/  SHF.R.U32.HI R0, RZ, R89, R0 ;  /* 0x00000059ff007219 */ /* 0x000fe40000011600 */
[----:B------:R-:W-:Y:S01]  /*4ed0*/  ISETP.NE.AND P3, PT, R42, 0x1, PT ;  /* 0x000000012a00780c */ /* 0x000fe20003f65270 */
[----:B------:R-:W-:Y:S01]  /*4ee0*/  IMAD.HI.U32 R6, R43, R39, RZ ;  /* 0x000000272b067227 */ /* 0x000fe200078e00ff */
[-C--:B------:R-:W-:Y:S02]  /*4ef0*/  SHF.R.U32.HI R4, RZ, R85.reuse, R4 ;  /* 0x00000055ff047219 */ /* 0x080fe40000011604 */
[----:B------:R-:W-:Y:S01]  /*4f00*/  SEL R0, R90, R0, !P0 ;  /* 0x000000005a007207 */ /* 0x000fe20004000000 */
[----:B------:R-:W-:Y:S01]  /*4f10*/  IMAD.HI.U32 R5, R44, R84, RZ ;  /* 0x000000542c057227 */ /* 0x000fe200078e00ff */
[----:B------:R-:W-:Y:S03]  /*4f20*/  SEL R4, R91, R4, !P3 ;  /* 0x000000045b047207 */ /* 0x000fe60005800000 */
[-C--:B------:R-:W-:Y:S01]  /*4f30*/  IMAD.HI.U32 R3, R0, R36.reuse, RZ ;  /* 0x0000002400037227 */ /* 0x080fe200078e00ff */
[----:B------:R-:W-:Y:S03]  /*4f40*/  SHF.R.U32.HI R5, RZ, R85, R5 ;  /* 0x00000055ff057219 */ /* 0x000fe60000011605 */
[----:B------:R-:W-:Y:S01]  /*4f50*/  IMAD.HI.U32 R2, R4, R36, RZ ;  /* 0x0000002404027227 */ /* 0x000fe200078e00ff */
[----:B------:R-:W-:Y:S02]  /*4f60*/  @P2 SHF.R.U32.HI R0, RZ, R37, R3 ;  /* 0x00000025ff002219 */ /* 0x000fe40000011603 */
[----:B------:R-:W-:Y:S02]  /*4f70*/  SHF.R.U32.HI R3, RZ, R89, R6 ;  /* 0x00000059ff037219 */ /* 0x000fe40000011606 */
[----:B------:R-:W-:Y:S01]  /*4f80*/  @P2 SHF.R.U32.HI R4, RZ, R37, R2 ;  /* 0x00000025ff042219 */ /* 0x000fe20000011602 */
[----:B------:R-:W-:Y:S01]  /*4f90*/  IMAD R0, R40, R0, RZ ;  /* 0x0000000028007224 */ /* 0x000fe200078e02ff */
[----:B------:R-:W-:Y:S02]  /*4fa0*/  SEL R3, R43, R3, !P0 ;  /* 0x000000032b037207 */ /* 0x000fe40004000000 */
[----:B------:R-:W-:Y:S01]  /*4fb0*/  SEL R2, R44, R5, !P3 ;  /* 0x000000052c027207 */ /* 0x000fe20005800000 */
[----:B------:R-:W-:Y:S01]  /*4fc0*/  IMAD R5, R40, R4, RZ ;  /* 0x0000000428057224 */ /* 0x000fe200078e02ff */
[C---:B------:R-:W-:Y:S01]  /*4fd0*/  ISETP.GE.AND P0, PT, R3.reuse, R0, PT ;  /* 0x000000000300720c */ /* 0x040fe20003f06270 */
[C---:B------:R-:W-:Y:S03]  /*4fe0*/  IMAD.HI.U32 R0, R3.reuse, R36, RZ ;  /* 0x0000002403007227 */ /* 0x040fe600078e00ff */
[C---:B------:R-:W-:Y:S02]  /*4ff0*/  ISETP.GE.OR P0, PT, R2.reuse, R5, P0 ;  /* 0x000000050200720c */ /* 0x040fe40000706670 */
[----:B------:R-:W-:Y:S04]  /*5000*/  SHF.R.U32.HI R0, RZ, R37, R0 ;  /* 0x00000025ff007219 */ /* 0x000fe80000011600 */
[C---:B------:R-:W-:Y:S05]  /*5010*/  SEL R6, R3.reuse, R0, !P2 ;  /* 0x0000000003067207 */ /* 0x040fea0005000000 */
        /* <DEDUP_REMOVED lines=14> */
[----:B------:R-:W-:Y:S07]  /*5100*/  IMAD R43, R3, R38, R43 ;  /* 0x00000026032b7224 */ /* 0x000fee00078e022b */
.L_x_84:
[----:B-1----:R-:W-:Y:S01]  /*5110*/  @!P1 ISETP.NE.AND P0, PT, R8, 0x1, PT ;  /* 0x000000010800980c */ /* 0x002fe20003f05270 */
[----:B------:R-:W-:Y:S01]  /*5120*/  @!P1 IMAD.HI.U32 R2, R43, R9, RZ ;  /* 0x000000092b029227 */ /* 0x000fe200078e00ff */
[----:B------:R-:W-:Y:S01]  /*5130*/  R2UR UR42, R15 ;  /* 0x000000000f2a72ca */ /* 0x000fe200000e0000 */
[----:B------:R-:W-:Y:S01]  /*5140*/  BSSY.RECONVERGENT B6, `(.L_x_85) ;  /* 0x0000031000067945 */ /* 0x000fe20003800200 */
[----:B------:R-:W-:Y:S01]  /*5150*/  R2UR UR41, R14 ;  /* 0x000000000e2972ca */ /* 0x000fe200000e0000 */
[----:B------:R-:W-:Y:S01]  /*5160*/  @!P1 IMAD.HI.U32 R0, R44, R10, RZ ;  /* 0x0000000a2c009227 */ /* 0x000fe200078e00ff */
[----:B------:R-:W-:Y:S02]  /*5170*/  @!P1 SHF.R.U32.HI R2, RZ, R12, R2 ;  /* 0x0000000cff029219 */ /* 0x000fe40000011602 */
[----:B------:R-:W-:Y:S01]  /*5180*/  @!P1 ISETP.NE.AND P2, PT, R7, 0x1, PT ;  /* 0x000000010700980c */ /* 0x000fe20003f45270 */
[----:B------:R-:W-:Y:S01]  /*5190*/  VIADD R104, R104, 0x1 ;  /* 0x0000000168687836 */ /* 0x000fe20000000000 */
[----:B------:R-:W-:Y:S02]  /*51a0*/  @!P1 SEL R2, R43, R2, !P0 ;  /* 0x000000022b029207 */ /* 0x000fe40004000000 */
[----:B------:R-:W-:Y:S02]  /*51b0*/  @!P1 SHF.R.U32.HI R0, RZ, R11, R0 ;  /* 0x0000000bff009219 */ /* 0x000fe40000011600 */
[----:B------:R-:W-:Y:S01]  /*51c0*/  LOP3.LUT P0, RZ, R94, 0x3f0, RZ, 0xc0, !PT ;  /* 0x000003f05eff7812 */ /* 0x000fe2000780c0ff */
[----:B------:R-:W-:Y:S01]  /*51d0*/  USHF.L.U32 UR42, UR42, 0x6, URZ ;  /* 0x000000062a2a7899 */ /* 0x000fe200080006ff */
[----:B------:R-:W-:Y:S01]  /*51e0*/  @!P1 SEL R3, R44, R0, !P2 ;  /* 0x000000002c039207 */ /* 0x000fe20005000000 */
[----:B------:R-:W-:Y:S01]  /*51f0*/  USHF.L.U32 UR41, UR41, 0x8, URZ ;  /* 0x0000000829297899 */ /* 0x000fe200080006ff */
[----:B------:R-:W-:Y:S03]  /*5200*/  @P4 SHF.R.U32.HI R95, RZ, 0x10, R17 ;  /* 0x00000010ff5f4819 */ /* 0x000fe60000011611 */
[----:B------:R-:W-:Y:S02]  /*5210*/  @!P1 IMAD.IADD R0, R2, 0x1, -R3 ;  /* 0x0000000102009824 */ /* 0x000fe400078e0a03 */
[----:B------:R-:W-:Y:S02]  /*5220*/  @!P1 IMAD.IADD R2, R3, 0x1, -R2 ;  /* 0x0000000103029824 */ /* 0x000fe400078e0a02 */
[----:B------:R-:W-:Y:S02]  /*5230*/  @!P1 IMAD R44, R0, R7, R44 ;  /* 0x00000007002c9224 */ /* 0x000fe400078e022c */
[----:B------:R-:W-:Y:S01]  /*5240*/  @!P1 IMAD R43, R2, R8, R43 ;  /* 0x00000008022b9224 */ /* 0x000fe200078e022b */
[----:B------:R-:W-:Y:S06]  /*5250*/  @!P0 BRA `(.L_x_86) ;  /* 0x00000000007c8947 */ /* 0x000fec0003800000 */
[----:B------:R-:W1:Y:S01]  /*5260*/  LDCU.64 UR8, c[0x4][0x80] ;  /* 0x01001000ff0877ac */ /* 0x000e620008000a00 */
[----:B------:R-:W-:Y:S01]  /*5270*/  MOV R2, 0x0 ;  /* 0x0000000000027802 */ /* 0x000fe20000000f00 */
[----:B------:R-:W-:Y:S02]  /*5280*/  HFMA2 R12, -RZ, RZ, 0, 5.9604644775390625e-08 ;  /* 0x00000001ff0c7431 */ /* 0x000fe400000001ff */
[----:B------:R-:W-:Y:S01]  /*5290*/  IMAD.MOV.U32 R8, RZ, RZ, 0x70 ;  /* 0x00000070ff087424 */ /* 0x000fe200078e00ff */
[----:B------:R2:W3:Y:S01]  /*52a0*/  LDC.64 R14, c[0x4][R2] ;  /* 0x01000000020e7b82 */ /* 0x0004e20000000a00 */
[----:B------:R-:W4:Y:S01]  /*52b0*/  LDCU.64 UR6, c[0x4][0x88] ;  /* 0x01001100ff0677ac */ /* 0x000f220008000a00 */
[----:B------:R-:W-:Y:S01]  /*52c0*/  IMAD.MOV.U32 R13, RZ, RZ, RZ ;  /* 0x000000ffff0d7224 */ /* 0x000fe200078e00ff */
[----:B------:R-:W2:Y:S01]  /*52d0*/  LDCU.64 UR4, c[0x4][0x8] ;  /* 0x01000100ff0477ac */ /* 0x000ea20008000a00 */
[----:B-1----:R-:W-:Y:S01]  /*52e0*/  MOV R5, UR9 ;  /* 0x0000000900057c02 */ /* 0x002fe20008000f00 */
[----:B------:R-:W-:Y:S01]  /*52f0*/  IMAD.U32 R4, RZ, RZ, UR8 ;  /* 0x00000008ff047e24 */ /* 0x000fe2000f8e00ff */
[----:B----4-:R-:W-:Y:S01]  /*5300*/  MOV R7, UR7 ;  /* 0x0000000700077c02 */ /* 0x010fe20008000f00 */
[----:B------:R-:W-:Y:S01]  /*5310*/  IMAD.U32 R6, RZ, RZ, UR6 ;  /* 0x00000006ff067e24 */ /* 0x000fe2000f8e00ff */
[----:B--2---:R-:W-:Y:S01]  /*5320*/  MOV R11, UR5 ;  /* 0x00000005000b7c02 */ /* 0x004fe20008000f00 */
[----:B------:R-:W-:Y:S02]  /*5330*/  IMAD.U32 R10, RZ, RZ, UR4 ;  /* 0x00000004ff0a7e24 */ /* 0x000fe4000f8e00ff */
[----:B------:R-:W-:Y:S07]  /*5340*/  LEPC R20, `(.L_x_87) ;  /* 0x000000001014794e */ /* 0x000fee0000000000 */
[----:B---3-5:R-:W-:Y:S05]  /*5350*/  CALL.ABS.NOINC R14 ;  /* 0x000000000e007343 */ /* 0x028fea0003c00000 */
.L_x_87:
[----:B------:R-:W1:Y:S01]  /*5360*/  LDCU.64 UR8, c[0x4][0x80] ;  /* 0x01001000ff0877ac */ /* 0x000e620008000a00 */
[----:B------:R-:W2:Y:S01]  /*5370*/  LDC.64 R2, c[0x4][R2] ;  /* 0x0100000002027b82 */ /* 0x000ea20000000a00 */
[----:B------:R-:W-:Y:S02]  /*5380*/  HFMA2 R12, -RZ, RZ, 0, 5.9604644775390625e-08 ;  /* 0x00000001ff0c7431 */ /* 0x000fe400000001ff */
[----:B------:R-:W-:Y:S02]  /*5390*/  IMAD.MOV.U32 R8, RZ, RZ, 0x70 ;  /* 0x00000070ff087424 */ /* 0x000fe400078e00ff */
[----:B------:R-:W-:Y:S01]  /*53a0*/  IMAD.MOV.U32 R13, RZ, RZ, RZ ;  /* 0x000000ffff0d7224 */ /* 0x000fe200078e00ff */
[----:B------:R-:W3:Y:S01]  /*53b0*/  LDCU.64 UR6, c[0x4][0x88] ;  /* 0x01001100ff0677ac */ /* 0x000ee20008000a00 */
[----:B------:R-:W4:Y:S01]  /*53c0*/  LDCU.64 UR4, c[0x4][0x8] ;  /* 0x01000100ff0477ac */ /* 0x000f220008000a00 */
[----:B-1----:R-:W-:Y:S02]  /*53d0*/  MOV R4, UR8 ;  /* 0x0000000800047c02 */ /* 0x002fe40008000f00 */
[----:B------:R-:W-:Y:S02]  /*53e0*/  MOV R5, UR9 ;  /* 0x0000000900057c02 */ /* 0x000fe40008000f00 */
[----:B---3--:R-:W-:Y:S01]  /*53f0*/  MOV R7, UR7 ;  /* 0x0000000700077c02 */ /* 0x008fe20008000f00 */
[----:B------:R-:W-:Y:S01]  /*5400*/  IMAD.U32 R6, RZ, RZ, UR6 ;  /* 0x00000006ff067e24 */ /* 0x000fe2000f8e00ff */
[----:B----4-:R-:W-:Y:S01]  /*5410*/  MOV R11, UR5 ;  /* 0x00000005000b7c02 */ /* 0x010fe20008000f00 */
[----:B------:R-:W-:Y:S02]  /*5420*/  IMAD.U32 R10, RZ, RZ, UR4 ;  /* 0x00000004ff0a7e24 */ /* 0x000fe4000f8e00ff */
[----:B------:R-:W-:Y:S07]  /*5430*/  LEPC R20, `(.L_x_86) ;  /* 0x000000001014794e */ /* 0x000fee0000000000 */
[----:B--2---:R-:W-:Y:S05]  /*5440*/  CALL.ABS.NOINC R2 ;  /* 0x0000000002007343 */ /* 0x004fea0003c00000 */
.L_x_86:
[----:B------:R-:W-:Y:S05]  /*5450*/  BSYNC.RECONVERGENT B6 ;  /* 0x0000000000067941 */ /* 0x000fea0003800200 */
.L_x_85:
[----:B------:R-:W-:Y:S01]  /*5460*/  ISETP.NE.U32.AND P4, PT, R82, RZ, PT ;  /* 0x000000ff5200720c */ /* 0x000fe20003f85070 */
[----:B------:R-:W-:Y:S01]  /*5470*/  UISETP.NE.AND UP2, UPT, UR50, URZ, UPT ;  /* 0x000000ff3200728c */ /* 0x000fe2000bf45270 */
[----:B------:R-:W-:Y:S01]  /*5480*/  ISETP.NE.U32.AND P2, PT, RZ, UR38, PT ;  /* 0x00000026ff007c0c */ /* 0x000fe2000bf45070 */
[----:B------:R-:W-:Y:S01]  /*5490*/  UISETP.NE.U32.AND UP1, UPT, UR44, URZ, UPT ;  /* 0x000000ff2c00728c */ /* 0x000fe2000bf25070 */
[----:B------:R-:W-:Y:S01]  /*54a0*/  ISETP.NE.AND.EX P4, PT, R83, RZ, PT, P4 ;  /* 0x000000ff5300720c */ /* 0x000fe20003f85340 */
[----:B------:R-:W-:Y:S01]  /*54b0*/  UPLOP3.LUT UP0, UPT, UPT, UPT, UPT, 0x40, 0x4 ;  /* 0x000000000004789c */ /* 0x000fe20003f0e870 */
[----:B------:R-:W-:Y:S01]  /*54c0*/  ISETP.NE.AND.EX P2, PT, RZ, UR39, PT, P2 ;  /* 0x00000027ff007c0c */ /* 0x000fe2000bf45320 */
[----:B------:R-:W-:Y:S01]  /*54d0*/  UISETP.NE.AND.EX UP1, UPT, UR45, URZ, UPT, UP1 ;  /* 0x000000ff2d00728c */ /* 0x000fe2000bf25310 */
[----:B------:R-:W-:Y:S04]  /*54e0*/  PLOP3.LUT P1, PT, PT, PT, UP2, 0x80, 0x8 ;  /* 0x000000000008781c */ /* 0x000fe80003f2f028 */
[----:B------:R-:W-:Y:S06]  /*54f0*/  @UP2 UPLOP3.LUT UP0, UPT, UPT, UPT, UP1, 0x80, 0x8 ;  /* 0x000000000008289c */ /* 0x000fec0003f0f010 */
[----:B------:R-:W-:Y:S01]  /*5500*/  PLOP3.LUT P0, PT, PT, PT, UP0, 0x80, 0x8 ;  /* 0x000000000008781c */ /* 0x000fe20003f0f008 */
[----:B------:R-:W-:Y:S01]  /*5510*/  @!UPT UIADD3 URZ, UPT, UPT, URZ, URZ, URZ ;  /* 0x000000fffffff290 */ /* 0x000fe2000fffe0ff */
[----:B------:R-:W-:Y:S11]  /*5520*/  BRA.U !UP1, `(.L_x_88) ;  /* 0x0000000109387547 */ /* 0x000ff6000b800000 */
[----:B------:R-:W-:Y:S01]  /*5530*/  UISETP.NE.U32.AND UP0, UPT, UR38, URZ, UPT ;  /* 0x000000ff2600728c */ /* 0x000fe2000bf05070 */
[----:B------:R-:W-:Y:S02]  /*5540*/  HFMA2 R0, -RZ, RZ, 0, 5.9604644775390625e-08 ;  /* 0x00000001ff007431 */ /* 0x000fe400000001ff */
[----:B------:R-:W-:Y:S01]  /*5550*/  IMAD.MOV.U32 R88, RZ, RZ, 0x1 ;  /* 0x00000001ff587424 */ /* 0x000fe200078e00ff */
[----:B------:R-:W-:Y:S06]  /*5560*/  UISETP.NE.AND.EX UP0, UPT, UR39, URZ, UPT, UP0 ;  /* 0x000000ff2700728c */ /* 0x000fec000bf05300 */
[----:B------:R-:W-:Y:S05]  /*5570*/  PLOP3.LUT P3, PT, PT, PT, UP0, 0x80, 0x8 ;  /* 0x000000000008781c */ /* 0x000fea0003f6f008 */
[----:B------:R-:W1:Y:S01]  /*5580*/  @UP0 LDCU.64 UR6, c[0x0][0x888] ;  /* 0x00011100ff0607ac */ /* 0x000e620008000a00 */
[----:B------:R-:W-:Y:S07]  /*5590*/  @UP0 UIMAD UR4, UR36, UR44, URZ ;  /* 0x0000002c240402a4 */ /* 0x000fee000f8e02ff */
[----:B------:R-:W-:Y:S01]  /*55a0*/  @!P3 PRMT R88, R0, 0x7610, R88 ;  /* 0x000076100058b816 */ /* 0x000fe20000000058 */
[----:B-1----:R-:W-:Y:S03]  /*55b0*/  @UP0 UIMAD.WIDE UR6, UR4, 0x4, UR6 ;  /* 0x00000004040608a5 */ /* 0x002fe6000f8e0206 */
[----:B------:R-:W1:Y:S03]  /*55c0*/  @!UP0 LDCU UR4, c[0x0][0x880] ;  /* 0x00011000ff0487ac */ /* 0x000e660008000800 */
[----:B------:R-:W-:Y:S01]  /*55d0*/  IMAD.U32 R2, RZ, RZ, UR6 ;  /* 0x00000006ff027e24 */ /* 0x000fe2000f8e00ff */
[----:B------:R-:W-:Y:S05]  /*55e0*/  MOV R3, UR7 ;  /* 0x0000000700037c02 */ /* 0x000fea0008000f00 */
[----:B-----5:R2:W5:Y:S02]  /*55f0*/  @P3 LDG.E R49, desc[UR46][R2.64] ;  /* 0x0000002e02313981 */ /* 0x020564000c1e1900 */
[----:B-12---:R-:W-:Y:S02]  /*5600*/  @!P3 IMAD.U32 R49, RZ, RZ, UR4 ;  /* 0x00000004ff31be24 */ /* 0x006fe4000f8e00ff */
.L_x_88:
[----:B------:R-:W-:Y:S05]  /*5610*/  @!P4 BRA `(.L_x_89) ;  /* 0x000000000020c947 */ /* 0x000fea0003800000 */
[----:B------:R-:W-:Y:S04]  /*5620*/  ISETP.NE.U32.AND P3, PT, R80, RZ, PT ;  /* 0x000000ff5000720c */ /* 0x000fe80003f65070 */
[----:B------:R-:W-:Y:S11]  /*5630*/  ISETP.NE.AND.EX P3, PT, R81, RZ, PT, P3 ;  /* 0x000000ff5100720c */ /* 0x000ff60003f65330 */
[----:B------:R-:W-:Y:S02]  /*5640*/  @!UPT UIADD3 URZ, UPT, UPT, URZ, URZ, URZ ;  /* 0x000000fffffff290 */ /* 0x000fe4000fffe0ff */
[----:B------:R-:W1:Y:S01]  /*5650*/  @P3 LDC.64 R2, c[0x0][0x8a8] ;  /* 0x00022a00ff023b82 */ /* 0x000e620000000a00 */
[----:B------:R-:W-:Y:S04]  /*5660*/  @P3 IMAD R0, R82, UR36, RZ ;  /* 0x0000002452003c24 */ /* 0x000fe8000f8e02ff */
[----:B-1----:R-:W-:Y:S05]  /*5670*/  @P3 IMAD.WIDE R2, R0, 0x4, R2 ;  /* 0x0000000400023825 */ /* 0x002fea00078e0202 */
[----:B-----5:R1:W5:Y:S02]  /*5680*/  @P3 LDG.E R47, desc[UR46][R2.64] ;  /* 0x0000002e022f3981 */ /* 0x020364000c1e1900 */
[----:B-1----:R-:W2:Y:S02]  /*5690*/  @!P3 LDC R47, c[0x0][0x8a0] ;  /* 0x00022800ff2fbb82 */ /* 0x002ea40000000800 */
.L_x_89:
[----:B-----5:R-:W-:Y:S01]  /*56a0*/  FSETP.NEU.AND P3, PT, R49, RZ, PT ;  /* 0x000000ff3100720b */ /* 0x020fe20003f6d000 */
[----:B------:R-:W-:Y:S01]  /*56b0*/  IMAD.SHL.U32 R66, R92, 0x2, RZ ;  /* 0x000000025c427824 */ /* 0x000fe200078e00ff */
[----:B------:R-:W-:Y:S01]  /*56c0*/  SEL R4, RZ, 0xffffffff, P2 ;  /* 0xffffffffff047807 */ /* 0x000fe20001000000 */
[----:B------:R-:W-:Y:S01]  /*56d0*/  BSSY B1, `(.L_x_90) ;  /* 0x0000043000017945 */ /* 0x000fe20003800000 */
[----:B------:R-:W-:Y:S01]  /*56e0*/  @P1 LOP3.LUT P2, RZ, R88, 0xff, RZ, 0xc0, !PT ;  /* 0x000000ff58ff1812 */ /* 0x000fe2000784c0ff */
[----:B------:R-:W-:Y:S01]  /*56f0*/  VIADD R107, R66, UR48 ;  /* 0x00000030426b7c36 */ /* 0x000fe20008000000 */
[----:B------:R-:W-:Y:S01]  /*5700*/  @P1 SEL R0, RZ, 0xffffffff, P3 ;  /* 0xffffffffff001807 */ /* 0x000fe20001800000 */
[----:B------:R-:W-:Y:S01]  /*5710*/  IMAD.MOV.U32 R67, RZ, RZ, 0x1 ;  /* 0x00000001ff437424 */ /* 0x000fe200078e00ff */
[----:B------:R-:W-:Y:S01]  /*5720*/  LOP3.LUT R98, R98, 0x1, RZ, 0x3c, !PT ;  /* 0x0000000162627812 */ /* 0x000fe200078e3cff */
[----:B------:R-:W-:Y:S01]  /*5730*/  IMAD.MOV.U32 R65, RZ, RZ, RZ ;  /* 0x000000ffff417224 */ /* 0x000fe200078e00ff */
[----:B------:R-:W-:Y:S02]  /*5740*/  @P0 SEL R0, R4, R0, !P2 ;  /* 0x0000000004000207 */ /* 0x000fe40005000000 */
[----:B------:R-:W-:Y:S02]  /*5750*/  CS2R R78, SRZ ;  /* 0x00000000004e7805 */ /* 0x000fe4000001ff00 */
[----:B------:R-:W-:Y:S02]  /*5760*/  LEA R64, R45, UR48, 0x3 ;  /* 0x000000302d407c11 */ /* 0x000fe4000f8e18ff */
[----:B------:R-:W-:Y:S02]  /*5770*/  CS2R R76, SRZ ;  /* 0x00000000004c7805 */ /* 0x000fe4000001ff00 */
[----:B------:R-:W-:Y:S02]  /*5780*/  @P1 LOP3.LUT R0, R0, 0x1, RZ, 0xc0, !PT ;  /* 0x0000000100001812 */ /* 0x000fe400078ec0ff */
[----:B------:R-:W-:Y:S02]  /*5790*/  CS2R R70, SRZ ;  /* 0x0000000000467805 */ /* 0x000fe4000001ff00 */
[----:B------:R-:W-:Y:S02]  /*57a0*/  SHF.L.U32 R2, R97, 0x1f, RZ ;  /* 0x0000001f61027819 */ /* 0x000fe400000006ff */
[----:B------:R-:W-:Y:S02]  /*57b0*/  CS2R R68, SRZ ;  /* 0x0000000000447805 */ /* 0x000fe4000001ff00 */
[----:B------:R-:W-:Y:S02]  /*57c0*/  ISETP.NE.U32.OR P6, PT, R0, 0x1, !P1 ;  /* 0x000000010000780c */ /* 0x000fe40004fc5470 */
[----:B------:R-:W-:Y:S02]  /*57d0*/  CS2R R62, SRZ ;  /* 0x00000000003e7805 */ /* 0x000fe4000001ff00 */
[----:B------:R-:W-:Y:S02]  /*57e0*/  PLOP3.LUT P2, PT, PT, PT, UP1, 0x80, 0x8 ;  /* 0x000000000008781c */ /* 0x000fe40003f4f018 */
[----:B------:R-:W-:Y:S02]  /*57f0*/  CS2R R60, SRZ ;  /* 0x00000000003c7805 */ /* 0x000fe4000001ff00 */
[----:B------:R-:W-:Y:S02]  /*5800*/  LEA.HI R48, R45, R45, RZ, 0x1 ;  /* 0x0000002d2d307211 */ /* 0x000fe400078f08ff */
[----:B------:R-:W-:Y:S02]  /*5810*/  CS2R R58, SRZ ;  /* 0x00000000003a7805 */ /* 0x000fe4000001ff00 */
[----:B------:R-:W-:Y:S02]  /*5820*/  LOP3.LUT P4, R103, R88, 0xff, RZ, 0xc0, !PT ;  /* 0x000000ff58677812 */ /* 0x000fe4000788c0ff */
[----:B------:R-:W-:Y:S02]  /*5830*/  CS2R R56, SRZ ;  /* 0x0000000000387805 */ /* 0x000fe4000001ff00 */
[----:B------:R-:W-:Y:S01]  /*5840*/  SEL R3, RZ, 0xffffffff, P3 ;  /* 0xffffffffff037807 */ /* 0x000fe20001800000 */
[----:B------:R-:W-:Y:S01]  /*5850*/  VIADD R108, R107, 0x400 ;  /* 0x000004006b6c7836 */ /* 0x000fe20000000000 */
[----:B------:R-:W-:Y:S01]  /*5860*/  P2R R105, PR, RZ, 0x40 ;  /* 0x00000040ff697803 */ /* 0x000fe20000000000 */
[----:B------:R-:W-:Y:S01]  /*5870*/  IMAD.IADD R106, R99, 0x1, R107 ;  /* 0x00000001636a7824 */ /* 0x000fe200078e026b */
[----:B------:R-:W-:Y:S02]  /*5880*/  @P6 SHF.L.U32 R0, R98, 0x1f, RZ ;  /* 0x0000001f62006819 */ /* 0x000fe400000006ff */
[----:B------:R-:W-:Y:S02]  /*5890*/  @P2 SEL R3, R4, R3, !P4 ;  /* 0x0000000304032207 */ /* 0x000fe40006000000 */
[----:B------:R1:W3:Y:S02]  /*58a0*/  @P6 SYNCS.PHASECHK.TRANS64.TRYWAIT P1, [UR48+0x40], R0 ;  /* 0x00004000ff0065a7 */ /* 0x0002e40008021130 */
[----:B------:R-:W-:Y:S04]  /*58b0*/  LOP3.LUT R3, R3, 0x1, RZ, 0xc0, !PT ;  /* 0x0000000103037812 */ /* 0x000fe800078ec0ff */
[----:B------:R-:W-:Y:S04]  /*58c0*/  ISETP.NE.U32.AND P5, PT, R3, 0x1, PT ;  /* 0x000000010300780c */ /* 0x000fe80003fa5070 */
[----:B------:R-:W-:Y:S01]  /*58d0*/  P2R R72, PR, RZ, 0x20 ;  /* 0x00000020ff487803 */ /* 0x000fe20000000000 */
[----:B------:R4:W2:Y:S01]  /*58e0*/  SYNCS.PHASECHK.TRANS64.TRYWAIT P0, [R64+URZ+0xb0], R2 ;  /* 0x0000b002400075a7 */ /* 0x0008a200080011ff */
[C---:B-1----:R-:W-:Y:S01]  /*58f0*/  IMAD.SHL.U32 R0, R48.reuse, 0x80, RZ ;  /* 0x0000008030007824 */ /* 0x042fe200078e00ff */
[----:B------:R-:W-:Y:S04]  /*5900*/  LOP3.LUT R48, R48, 0xffe, RZ, 0xc0, !PT ;  /* 0x00000ffe30307812 */ /* 0x000fe800078ec0ff */
[----:B------:R-:W-:Y:S01]  /*5910*/  LOP3.LUT R0, R0, 0xffffff00, RZ, 0xc0, !PT ;  /* 0xffffff0000007812 */ /* 0x000fe200078ec0ff */
[----:B------:R-:W-:Y:S04]  /*5920*/  IMAD.IADD R48, R45, 0x1, -R48 ;  /* 0x000000012d307824 */ /* 0x000fe800078e0a30 */
[----:B------:R-:W-:Y:S04]  /*5930*/  IMAD.IADD R0, R46, 0x1, R0 ;  /* 0x000000012e007824 */ /* 0x000fe800078e0200 */
[----:B------:R-:W-:Y:S01]  /*5940*/  IMAD R48, R48, 0x100000, R0 ;  /* 0x0010000030307824 */ /* 0x000fe200078e0200 */
[----:B---3--:R-:W-:Y:S01]  /*5950*/  @P6 SEL R67, RZ, 0x1, !P1 ;  /* 0x00000001ff436807 */ /* 0x008fe20004800000 */
[----:B----4-:R-:W-:Y:S06]  /*5960*/  @!P6 BRA `(.L_x_91) ;  /* 0x000000000064e947 */ /* 0x010fec0003800000 */
[----:B------:R-:W-:Y:S01]  /*5970*/  @P5 IMAD R5, R100, 0x2, R108 ;  /* 0x0000000264055824 */ /* 0x000fe200078e026c */
[----:B------:R-:W-:Y:S01]  /*5980*/  ISETP.NE.AND P1, PT, R67, RZ, PT ;  /* 0x000000ff4300720c */ /* 0x000fe20003f25270 */
[----:B------:R-:W-:Y:S01]  /*5990*/  IMAD.MOV.U32 R78, RZ, RZ, RZ ;  /* 0x000000ffff4e7224 */ /* 0x000fe200078e00ff */
[----:B------:R-:W-:Y:S01]  /*59a0*/  BSSY B0, `(.L_x_92) ;  /* 0x000000d000007945 */ /* 0x000fe20003800000 */
[----:B------:R-:W-:Y:S01]  /*59b0*/  @P5 IMAD.IADD R4, R99, 0x1, R5 ;  /* 0x0000000163045824 */ /* 0x000fe200078e0205 */
[----:B------:R-:W-:Y:S02]  /*59c0*/  CS2R R70, SRZ ;  /* 0x0000000000467805 */ /* 0x000fe4000001ff00 */
[----:B------:R-:W-:Y:S02]  /*59d0*/  CS2R R68, SRZ ;  /* 0x0000000000447805 */ /* 0x000fe4000001ff00 */
[----:B------:R-:W-:Y:S02]  /*59e0*/  CS2R R76, SRZ ;  /* 0x00000000004c7805 */ /* 0x000fe4000001ff00 */
[----:B------:R-:W-:Y:S02]  /*59f0*/  CS2R R58, SRZ ;  /* 0x00000000003a7805 */ /* 0x000fe4000001ff00 */
[----:B------:R-:W-:Y:S02]  /*5a00*/  CS2R R56, SRZ ;  /* 0x0000000000387805 */ /* 0x000fe4000001ff00 */
[----:B------:R-:W-:Y:S02]  /*5a10*/  CS2R R62, SRZ ;  /* 0x00000000003e7805 */ /* 0x000fe4000001ff00 */
[----:B------:R-:W-:Y:S01]  /*5a20*/  CS2R R60, SRZ ;  /* 0x00000000003c7805 */ /* 0x000fe2000001ff00 */
[----:B------:R-:W-:Y:S06]  /*5a30*/  @P1 BRA `(.L_x_93) ;  /* 0x00000000000c1947 */ /* 0x000fec0003800000 */
[----:B------:R-:W-:Y:S04]  /*5a40*/  SHF.L.U32 R3, R98, 0x1f, RZ ;  /* 0x0000001f62037819 */ /* 0x000fe800000006ff */
[----:B------:R-:W1:Y:S02]  /*5a50*/  SYNCS.PHASECHK.TRANS64.TRYWAIT P1, [UR48+0x40], R3 ;  /* 0x00004003ff0075a7 */ /* 0x000e640008021130 */
[----:B-1----:R-:W-:Y:S05]  /*5a60*/  @!P1 BRA `(.L_x_94) ;  /* 0x0000003c00809947 */ /* 0x002fea0003800000 */
.L_x_93:
[----:B------:R-:W-:Y:S05]  /*5a70*/  BSYNC B0 ;  /* 0x0000000000007941 */ /* 0x000fea0003800000 */
.L_x_92:
[----:B------:R-:W-:Y:S01]  /*5a80*/  ISETP.NE.AND P1, PT, R72, RZ, PT ;  /* 0x000000ff4800720c */ /* 0x000fe20003f25270 */
[----:B------:R-:W-:Y:S11]  /*5a90*/  HFMA2 R65, -RZ, RZ, 0, 5.9604644775390625e-08 ;  /* 0x00000001ff417431 */ /* 0x000ff600000001ff */
[----:B------:R-:W-:Y:S01]  /*5aa0*/  @!UPT UIADD3 URZ, UPT, UPT, URZ, URZ, URZ ;  /* 0x000000fffffff290 */ /* 0x000fe2000fffe0ff */
[----:B------:R-:W-:Y:S05]  /*5ab0*/  @P1 WARPSYNC.ALL ;  /* 0x0000000000001948 */ /* 0x000fea0003800000 */
[----:B------:R3:W4:Y:S04]  /*5ac0*/  @P1 LDSM.16.M88.4 R68, [R5] ;  /* 0x000000000544183b */ /* 0x0007280000000200 */
[----:B------:R3:W1:Y:S04]  /*5ad0*/  @P1 LDSM.16.M88.4 R76, [R4] ;  /* 0x00000000044c183b */ /* 0x0006680000000200 */
[----:B------:R3:W1:Y:S04]  /*5ae0*/  @P1 LDSM.16.M88.4 R56, [R66+UR48+0x400] ;  /* 0x000400304238183b */ /* 0x0006680008000200 */
[----:B------:R3:W1:Y:S02]  /*5af0*/  @P1 LDSM.16.M88.4 R60, [R106+0x400] ;  /* 0x000400006a3c183b */ /* 0x0006640000000200 */
.L_x_91:
[----:B------:R-:W-:Y:S05]  /*5b00*/  BSYNC B1 ;  /* 0x0000000000017941 */ /* 0x000fea0003800000 */
.L_x_90:
[----:B-1----:R-:W-:Y:S04]  /*5b10*/  SHF.R.U32.HI R0, RZ, 0x15, R48 ;  /* 0x00000015ff007819 */ /* 0x002fe80000011630 */
[----:B------:R-:W-:Y:S01]  /*5b20*/  LOP3.LUT P1, RZ, R0, 0x3, R93, 0x48, !PT ;  /* 0x0000000300ff7812 */ /* 0x000fe2000782485d */
[----:B------:R-:W-:Y:S01]  /*5b30*/  @!UPT UIADD3 URZ, UPT, UPT, URZ, URZ, URZ ;  /* 0x000000fffffff290 */ /* 0x000fe2000fffe0ff */
[----:B--2---:R-:W-:Y:S11]  /*5b40*/  @P0 BRA `(.L_x_95) ;  /* 0x0000000000080947 */ /* 0x004ff60003800000 */
[----:B------:R-:W1:Y:S02]  /*5b50*/  SYNCS.PHASECHK.TRANS64.TRYWAIT P0, [R64+URZ+0xb0], R2 ;  /* 0x0000b002400075a7 */ /* 0x000e6400080011ff */
[----:B-1----:R-:W-:Y:S05]  /*5b60*/  @!P0 BRA `(.L_x_96) ;  /* 0x0000003c00588947 */ /* 0x002fea0003800000 */
.L_x_95:
[----:B------:R-:W-:Y:S05]  /*5b70*/  @!P1 BRA `(.L_x_97) ;  /* 0x0000000000409947 */ /* 0x000fea0003800000 */
[----:B------:R-:W3:Y:S01]  /*5b80*/  LDCU.64 UR8, c[0x4][0x70] ;  /* 0x01000e00ff0877ac */ /* 0x000ee20008000a00 */
[----:B------:R-:W-:Y:S01]  /*5b90*/  MOV R3, 0x0 ;  /* 0x0000000000037802 */ /* 0x000fe20000000f00 */
[----:B------:R-:W-:Y:S02]  /*5ba0*/  HFMA2 R12, -RZ, RZ, 0, 5.9604644775390625e-08 ;  /* 0x00000001ff0c7431 */ /* 0x000fe400000001ff */
[----:B------:R-:W-:Y:S02]  /*5bb0*/  IMAD.MOV.U32 R8, RZ, RZ, 0x192 ;  /* 0x00000192ff087424 */ /* 0x000fe400078e00ff */
[----:B------:R-:W-:Y:S01]  /*5bc0*/  IMAD.MOV.U32 R13, RZ, RZ, RZ ;  /* 0x000000ffff0d7224 */ /* 0x000fe200078e00ff */
[----:B------:R-:W2:Y:S01]  /*5bd0*/  LDCU.64 UR6, c[0x4][0x78] ;  /* 0x01000f00ff0677ac */ /* 0x000ea20008000a00 */
[----:B-1----:R-:W1:Y:S01]  /*5be0*/  LDC.64 R2, c[0x4][R3] ;  /* 0x0100000003027b82 */ /* 0x002e620000000a00 */
[----:B------:R-:W5:Y:S01]  /*5bf0*/  LDCU.64 UR4, c[0x4][0x10] ;  /* 0x01000200ff0477ac */ /* 0x000f620008000a00 */
[----:B---3--:R-:W-:Y:S01]  /*5c00*/  MOV R5, UR9 ;  /* 0x0000000900057c02 */ /* 0x008fe20008000f00 */
[----:B------:R-:W-:Y:S01]  /*5c10*/  IMAD.U32 R4, RZ, RZ, UR8 ;  /* 0x00000008ff047e24 */ /* 0x000fe2000f8e00ff */
[----:B--2---:R-:W-:Y:S01]  /*5c20*/  MOV R7, UR7 ;  /* 0x0000000700077c02 */ /* 0x004fe20008000f00 */
[----:B------:R-:W-:Y:S01]  /*5c30*/  IMAD.U32 R6, RZ, RZ, UR6 ;  /* 0x00000006ff067e24 */ /* 0x000fe2000f8e00ff */
[----:B-----5:R-:W-:Y:S01]  /*5c40*/  MOV R11, UR5 ;  /* 0x00000005000b7c02 */ /* 0x020fe20008000f00 */
[----:B------:R-:W-:Y:S02]  /*5c50*/  IMAD.U32 R10, RZ, RZ, UR4 ;  /* 0x00000004ff0a7e24 */ /* 0x000fe4000f8e00ff */
[----:B------:R-:W-:Y:S07]  /*5c60*/  LEPC R20, `(.L_x_97) ;  /* 0x000000001014794e */ /* 0x000fee0000000000 */
[----:B-1--4-:R-:W-:Y:S05]  /*5c70*/  CALL.ABS.NOINC R2 ;  /* 0x0000000002007343 */ /* 0x012fea0003c00000 */
.L_x_97:
[----:B------:R-:W-:Y:S05]  /*5c80*/  WARPSYNC.ALL ;  /* 0x0000000000007948 */ /* 0x000fea0003800000 */
[----:B------:R-:W-:Y:S01]  /*5c90*/  R2UR UR4, R48 ;  /* 0x00000000300472ca */ /* 0x000fe200000e0000 */
[--C-:B------:R-:W-:Y:S01]  /*5ca0*/  HADD2.F32 R50, -RZ, R56.reuse.H0_H0 ;  /* 0x20000038ff327230 */ /* 0x100fe20000004100 */
[----:B------:R-:W-:Y:S01]  /*5cb0*/  SHF.L.U32 R73, R100, 0x1, RZ ;  /* 0x0000000164497819 */ /* 0x000fe200000006ff */
[----:B------:R-:W-:Y:S01]  /*5cc0*/  HADD2.F32 R51, -RZ, R56.H1_H1 ;  /* 0x30000038ff337230 */ /* 0x000fe20000004100 */
[----:B------:R-:W-:Y:S01]  /*5cd0*/  ISETP.NE.AND P0, PT, R101, RZ, PT ;  /* 0x000000ff6500720c */ /* 0x000fe20003f05270 */
[--C-:B------:R-:W-:Y:S01]  /*5ce0*/  HADD2.F32 R52, -RZ, R57.reuse.H0_H0 ;  /* 0x20000039ff347230 */ /* 0x100fe20000004100 */
[----:B------:R-:W-:Y:S01]  /*5cf0*/  IADD3 R108, PT, PT, R108, R73, RZ ;  /* 0x000000496c6c7210 */ /* 0x000fe20007ffe0ff */
[----:B------:R-:W-:Y:S03]  /*5d00*/  BSSY.RECONVERGENT B0, `(.L_x_98) ;  /* 0x0000086000007945 */ /* 0x000fe60003800200 */
[----:B------:R-:W-:Y:S03]  /*5d10*/  IADD3 R109, PT, PT, R99, R108, RZ ;  /* 0x0000006c636d7210 */ /* 0x000fe60007ffe0ff */
[----:B---3--:R-:W2:Y:S02]  /*5d20*/  LDTM.16dp256bit.x8 R4, tmem[UR4] ;  /* 0x00000004000479ee */ /* 0x008ea400081a0000 */
[C---:B--2---:R-:W-:Y:S01]  /*5d30*/  FMUL R0, R47.reuse, R4 ;  /* 0x000000042f007220 */ /* 0x044fe20000400000 */
[C---:B-1----:R-:W-:Y:S01]  /*5d40*/  FMUL R2, R47.reuse, R5 ;  /* 0x000000052f027220 */ /* 0x042fe20000400000 */
[C---:B------:R-:W-:Y:S01]  /*5d50*/  FMUL R4, R47.reuse, R8 ;  /* 0x000000082f047220 */ /* 0x040fe20000400000 */
[----:B------:R-:W-:Y:S01]  /*5d60*/  FMUL R3, R47, R6 ;  /* 0x000000062f037220 */ /* 0x000fe20000400000 */
[C---:B------:R-:W-:Y:S01]  /*5d70*/  FFMA R0, R49.reuse, R50, R0 ;  /* 0x0000003231007223 */ /* 0x040fe20000000000 */
[----:B------:R-:W-:Y:S01]  /*5d80*/  FFMA R2, R49, R51, R2 ;  /* 0x0000003331027223 */ /* 0x000fe20000000002 */
[C---:B------:R-:W-:Y:S01]  /*5d90*/  FMUL R5, R47.reuse, R9 ;  /* 0x000000092f057220 */ /* 0x040fe20000400000 */
        /* <DEDUP_REMOVED lines=16> */
[----:B------:R-:W-:Y:S02]  /*5ea0*/  HADD2.F32 R32, -RZ, R57.H1_H1 ;  /* 0x30000039ff207230 */ /* 0x000fe40000004100 */
[C---:B------:R-:W-:Y:S01]  /*5eb0*/  FMUL R26, R47.reuse, R30 ;  /* 0x0000001e2f1a7220 */ /* 0x040fe20000400000 */
[----:B------:R-:W-:Y:S01]  /*5ec0*/  FMUL R29, R47, R33 ;  /* 0x000000212f1d7220 */ /* 0x000fe20000400000 */
[--C-:B------:R-:W-:Y:S02]  /*5ed0*/  HADD2.F32 R33, -RZ, R58.reuse.H0_H0 ;  /* 0x2000003aff217230 */ /* 0x100fe40000004100 */
[----:B------:R-:W-:Y:S01]  /*5ee0*/  FFMA R3, R49, R52, R3 ;  /* 0x0000003431037223 */ /* 0x000fe20000000003 */
[C---:B------:R-:W-:Y:S01]  /*5ef0*/  FMUL R7, R47.reuse, R7 ;  /* 0x000000072f077220 */ /* 0x040fe20000400000 */
[----:B------:R-:W-:Y:S01]  /*5f00*/  FMUL R30, R47, R34 ;  /* 0x000000222f1e7220 */ /* 0x000fe20000400000 */
[----:B------:R-:W-:Y:S01]  /*5f10*/  HADD2.F32 R34, -RZ, R58.H1_H1 ;  /* 0x3000003aff227230 */ /* 0x000fe20000004100 */
[----:B------:R-:W-:Y:S01]  /*5f20*/  F2FP.F16.F32.PACK_AB R52, R2, R0 ;  /* 0x000000000234723e */ /* 0x000fe200000000ff */
[--C-:B------:R-:W-:Y:S02]  /*5f30*/  HADD2.F32 R0, -RZ, R59.reuse.H0_H0 ;  /* 0x2000003bff007230 */ /* 0x100fe40000004100 */
[C---:B------:R-:W-:Y:S01]  /*5f40*/  FFMA R7, R49.reuse, R32, R7 ;  /* 0x0000002031077223 */ /* 0x040fe20000000007 */
[----:B------:R-:W-:Y:S02]  /*5f50*/  HADD2.F32 R2, -RZ, R59.H1_H1 ;  /* 0x3000003bff027230 */ /* 0x000fe40000004100 */
[C---:B------:R-:W-:Y:S01]  /*5f60*/  FFMA R4, R49.reuse, R33, R4 ;  /* 0x0000002131047223 */ /* 0x040fe20000000004 */
[C---:B------:R-:W-:Y:S01]  /*5f70*/  FFMA R5, R49.reuse, R34, R5 ;  /* 0x0000002231057223 */ /* 0x040fe20000000005 */
[----:B------:R-:W-:Y:S01]  /*5f80*/  FFMA R6, R49, R0, R6 ;  /* 0x0000000031067223 */ /* 0x000fe20000000006 */
[--C-:B------:R-:W-:Y:S02]  /*5f90*/  HADD2.F32 R0, -RZ, R60.reuse.H0_H0 ;  /* 0x2000003cff007230 */ /* 0x100fe40000004100 */
[----:B------:R-:W-:Y:S01]  /*5fa0*/  FMUL R11, R47, R11 ;  /* 0x0000000b2f0b7220 */ /* 0x000fe20000400000 */
[----:B------:R-:W-:Y:S01]  /*5fb0*/  F2FP.F16.F32.PACK_AB R53, R7, R3 ;  /* 0x000000030735723e */ /* 0x000fe200000000ff */
[--C-:B------:R-:W-:Y:S02]  /*5fc0*/  HADD2.F32 R3, -RZ, R61.reuse.H0_H0 ;  /* 0x2000003dff037230 */ /* 0x100fe40000004100 */
[----:B------:R-:W-:Y:S01]  /*5fd0*/  FMUL R15, R47, R15 ;  /* 0x0000000f2f0f7220 */ /* 0x000fe20000400000 */
[C---:B------:R-:W-:Y:S01]  /*5fe0*/  FFMA R11, R49.reuse, R2, R11 ;  /* 0x00000002310b7223 */ /* 0x040fe2000000000b */
[----:B------:R-:W-:Y:S02]  /*5ff0*/  HADD2.F32 R2, -RZ, R60.H1_H1 ;  /* 0x3000003cff027230 */ /* 0x000fe40000004100 */
[----:B------:R-:W-:Y:S01]  /*6000*/  FFMA R8, R49, R0, R8 ;  /* 0x0000000031087223 */ /* 0x000fe20000000008 */
[----:B------:R-:W-:Y:S02]  /*6010*/  HADD2.F32 R0, -RZ, R61.H1_H1 ;  /* 0x3000003dff007230 */ /* 0x000fe40000004100 */
[C---:B------:R-:W-:Y:S01]  /*6020*/  FMUL R19, R47.reuse, R19 ;  /* 0x000000132f137220 */ /* 0x040fe20000400000 */
[----:B------:R-:W-:Y:S01]  /*6030*/  FMUL R23, R47, R23 ;  /* 0x000000172f177220 */ /* 0x000fe20000400000 */
[C---:B------:R-:W-:Y:S01]  /*6040*/  FFMA R9, R49.reuse, R2, R9 ;  /* 0x0000000231097223 */ /* 0x040fe20000000009 */
[--C-:B------:R-:W-:Y:S02]  /*6050*/  HADD2.F32 R2, -RZ, R62.reuse.H0_H0 ;  /* 0x2000003eff027230 */ /* 0x100fe40000004100 */
[C---:B------:R-:W-:Y:S01]  /*6060*/  FFMA R10, R49.reuse, R3, R10 ;  /* 0x00000003310a7223 */ /* 0x040fe2000000000a */
[--C-:B------:R-:W-:Y:S02]  /*6070*/  HADD2.F32 R3, -RZ, R63.reuse.H0_H0 ;  /* 0x2000003fff037230 */ /* 0x100fe40000004100 */
[C---:B------:R-:W-:Y:S01]  /*6080*/  FFMA R15, R49.reuse, R0, R15 ;  /* 0x00000000310f7223 */ /* 0x040fe2000000000f */
[----:B------:R-:W-:Y:S02]  /*6090*/  HADD2.F32 R0, -RZ, R62.H1_H1 ;  /* 0x3000003eff007230 */ /* 0x000fe40000004100 */
[----:B------:R-:W-:Y:S01]  /*60a0*/  FFMA R12, R49, R2, R12 ;  /* 0x00000002310c7223 */ /* 0x000fe2000000000c */
[--C-:B----4-:R-:W-:Y:S02]  /*60b0*/  HADD2.F32 R2, -RZ, R68.reuse.H0_H0 ;  /* 0x20000044ff027230 */ /* 0x110fe40000004100 */
[C---:B------:R-:W-:Y:S01]  /*60c0*/  FMUL R27, R47.reuse, R27 ;  /* 0x0000001b2f1b7220 */ /* 0x040fe20000400000 */
[----:B------:R-:W-:Y:S01]  /*60d0*/  FMUL R31, R47, R31 ;  /* 0x0000001f2f1f7220 */ /* 0x000fe20000400000 */
[C---:B------:R-:W-:Y:S01]  /*60e0*/  FFMA R13, R49.reuse, R0, R13 ;  /* 0x00000000310d7223 */ /* 0x040fe2000000000d */
[----:B------:R-:W-:Y:S02]  /*60f0*/  HADD2.F32 R0, -RZ, R63.H1_H1 ;  /* 0x3000003fff007230 */ /* 0x000fe40000004100 */
[----:B------:R-:W-:Y:S01]  /*6100*/  FFMA R14, R49, R3, R14 ;  /* 0x00000003310e7223 */ /* 0x000fe2000000000e */
[----:B------:R-:W-:Y:S01]  /*6110*/  HADD2.F32 R3, -RZ, R68.H1_H1 ;  /* 0x30000044ff037230 */ /* 0x000fe20000004100 */
[----:B------:R-:W-:Y:S01]  /*6120*/  F2FP.F16.F32.PACK_AB R54, R5, R4 ;  /* 0x000000040536723e */ /* 0x000fe200000000ff */
[----:B------:R-:W-:Y:S02]  /*6130*/  HADD2.F32 R4, -RZ, R79.H0_H0 ;  /* 0x2000004fff047230 */ /* 0x000fe40000004100 */
[C---:B------:R-:W-:Y:S01]  /*6140*/  FFMA R19, R49.reuse, R0, R19 ;  /* 0x0000000031137223 */ /* 0x040fe20000000013 */
[--C-:B------:R-:W-:Y:S02]  /*6150*/  HADD2.F32 R0, -RZ, R69.reuse.H0_H0 ;  /* 0x20000045ff007230 */ /* 0x100fe40000004100 */
[C---:B------:R-:W-:Y:S01]  /*6160*/  FFMA R16, R49.reuse, R2, R16 ;  /* 0x0000000231107223 */ /* 0x040fe20000000010 */
[----:B------:R-:W-:Y:S01]  /*6170*/  FFMA R17, R49, R3, R17 ;  /* 0x0000000331117223 */ /* 0x000fe20000000011 */
[----:B------:R-:W-:Y:S01]  /*6180*/  HADD2.F32 R2, -RZ, R69.H1_H1 ;  /* 0x30000045ff027230 */ /* 0x000fe20000004100 */
[----:B------:R-:W-:Y:S01]  /*6190*/  F2FP.F16.F32.PACK_AB R55, R11, R6 ;  /* 0x000000060b37723e */ /* 0x000fe200000000ff */
[----:B------:R-:W-:Y:S01]  /*61a0*/  FFMA R18, R49, R0, R18 ;  /* 0x0000000031127223 */ /* 0x000fe20000000012 */
[--C-:B------:R-:W-:Y:S01]  /*61b0*/  HADD2.F32 R0, -RZ, R70.reuse.H0_H0 ;  /* 0x20000046ff007230 */ /* 0x100fe20000004100 */
[----:B------:R-:W-:Y:S01]  /*61c0*/  F2FP.F16.F32.PACK_AB R8, R9, R8 ;  /* 0x000000080908723e */ /* 0x000fe200000000ff */
[C---:B------:R-:W-:Y:S01]  /*61d0*/  FFMA R23, R49.reuse, R2, R23 ;  /* 0x0000000231177223 */ /* 0x040fe20000000017 */
[----:B------:R1:W-:Y:S01]  /*61e0*/  STSM.16.M88.4 [R107+0x400], R52 ;  /* 0x000400346b007844 */ /* 0x0003e20000000200 */
[----:B------:R-:W-:Y:S02]  /*61f0*/  HADD2.F32 R2, -RZ, R70.H1_H1 ;  /* 0x30000046ff027230 */ /* 0x000fe40000004100 */
[----:B------:R-:W-:Y:S01]  /*6200*/  FFMA R20, R49, R0, R20 ;  /* 0x0000000031147223 */ /* 0x000fe20000000014 */
[--C-:B------:R-:W-:Y:S01]  /*6210*/  HADD2.F32 R3, -RZ, R71.reuse.H0_H0 ;  /* 0x20000047ff037230 */ /* 0x100fe20000004100 */
[----:B------:R-:W-:Y:S01]  /*6220*/  F2FP.F16.F32.PACK_AB R9, R15, R10 ;  /* 0x0000000a0f09723e */ /* 0x000fe200000000ff */
[----:B------:R-:W-:Y:S02]  /*6230*/  HADD2.F32 R0, -RZ, R71.H1_H1 ;  /* 0x30000047ff007230 */ /* 0x000fe40000004100 */
[C---:B------:R-:W-:Y:S01]  /*6240*/  FFMA R21, R49.reuse, R2, R21 ;  /* 0x0000000231157223 */ /* 0x040fe20000000015 */
[--C-:B------:R-:W-:Y:S02]  /*6250*/  HADD2.F32 R2, -RZ, R76.reuse.H0_H0 ;  /* 0x2000004cff027230 */ /* 0x100fe40000004100 */
[C---:B------:R-:W-:Y:S01]  /*6260*/  FFMA R22, R49.reuse, R3, R22 ;  /* 0x0000000331167223 */ /* 0x040fe20000000016 */
[--C-:B------:R-:W-:Y:S02]  /*6270*/  HADD2.F32 R3, -RZ, R77.reuse.H0_H0 ;  /* 0x2000004dff037230 */ /* 0x100fe40000004100 */
[C---:B------:R-:W-:Y:S01]  /*6280*/  FFMA R27, R49.reuse, R0, R27 ;  /* 0x00000000311b7223 */ /* 0x040fe2000000001b */
[----:B------:R-:W-:Y:S02]  /*6290*/  HADD2.F32 R0, -RZ, R76.H1_H1 ;  /* 0x3000004cff007230 */ /* 0x000fe40000004100 */
[----:B------:R-:W-:Y:S01]  /*62a0*/  FFMA R24, R49, R2, R24 ;  /* 0x0000000231187223 */ /* 0x000fe20000000018 */
[--C-:B------:R-:W-:Y:S02]  /*62b0*/  HADD2.F32 R2, -RZ, R78.reuse.H0_H0 ;  /* 0x2000004eff027230 */ /* 0x100fe40000004100 */
[----:B------:R-:W-:Y:S01]  /*62c0*/  FMUL R35, R47, R35 ;  /* 0x000000232f237220 */ /* 0x000fe20000400000 */
[----:B------:R-:W-:Y:S01]  /*62d0*/  F2FP.F16.F32.PACK_AB R10, R13, R12 ;  /* 0x0000000c0d0a723e */ /* 0x000fe200000000ff */
[C---:B------:R-:W-:Y:S01]  /*62e0*/  FFMA R25, R49.reuse, R0, R25 ;  /* 0x0000000031197223 */ /* 0x040fe20000000019 */
[----:B------:R-:W-:Y:S02]  /*62f0*/  HADD2.F32 R0, -RZ, R77.H1_H1 ;  /* 0x3000004dff007230 */ /* 0x000fe40000004100 */
[----:B------:R-:W-:Y:S01]  /*6300*/  FFMA R26, R49, R3, R26 ;  /* 0x00000003311a7223 */ /* 0x000fe2000000001a */
[----:B------:R-:W-:Y:S01]  /*6310*/  HADD2.F32 R3, -RZ, R78.H1_H1 ;  /* 0x3000004eff037230 */ /* 0x000fe20000004100 */
[----:B------:R-:W-:Y:S01]  /*6320*/  F2FP.F16.F32.PACK_AB R11, R19, R14 ;  /* 0x0000000e130b723e */ /* 0x000fe200000000ff */
[C---:B------:R-:W-:Y:S01]  /*6330*/  FFMA R31, R49.reuse, R0, R31 ;  /* 0x00000000311f7223 */ /* 0x040fe2000000001f */
[----:B------:R-:W-:Y:S02]  /*6340*/  HADD2.F32 R0, -RZ, R79.H1_H1 ;  /* 0x3000004fff007230 */ /* 0x000fe40000004100 */
[C---:B------:R-:W-:Y:S01]  /*6350*/  FFMA R28, R49.reuse, R2, R28 ;  /* 0x00000002311c7223 */ /* 0x040fe2000000001c */
[----:B------:R1:W-:Y:S01]  /*6360*/  STSM.16.M88.4 [R106+0x400], R8 ;  /* 0x000400086a007844 */ /* 0x0003e20000000200 */
[----:B------:R-:W-:Y:S01]  /*6370*/  FFMA R29, R49, R3, R29 ;  /* 0x00000003311d7223 */ /* 0x000fe2000000001d */
[----:B------:R-:W-:Y:S01]  /*6380*/  F2FP.F16.F32.PACK_AB R16, R17, R16 ;  /* 0x000000101110723e */ /* 0x000fe200000000ff */
[----:B------:R-:W-:Y:S01]  /*6390*/  FFMA R30, R49, R4, R30 ;  /* 0x00000004311e7223 */ /* 0x000fe2000000001e */
[----:B------:R-:W-:Y:S01]  /*63a0*/  F2FP.F16.F32.PACK_AB R17, R23, R18 ;  /* 0x000000121711723e */ /* 0x000fe200000000ff */
[----:B------:R-:W-:Y:S01]  /*63b0*/  FFMA R35, R49, R0, R35 ;  /* 0x0000000031237223 */ /* 0x000fe20000000023 */
[----:B------:R-:W-:Y:S02]  /*63c0*/  F2FP.F16.F32.PACK_AB R18, R21, R20 ;  /* 0x000000141512723e */ /* 0x000fe400000000ff */
[----:B------:R-:W-:Y:S02]  /*63d0*/  F2FP.F16.F32.PACK_AB R19, R27, R22 ;  /* 0x000000161b13723e */ /* 0x000fe400000000ff */
[----:B------:R-:W-:Y:S02]  /*63e0*/  F2FP.F16.F32.PACK_AB R24, R25, R24 ;  /* 0x000000181918723e */ /* 0x000fe400000000ff */
[----:B------:R-:W-:Y:S01]  /*63f0*/  F2FP.F16.F32.PACK_AB R25, R31, R26 ;  /* 0x0000001a1f19723e */ /* 0x000fe200000000ff */
[----:B------:R1:W-:Y:S01]  /*6400*/  STSM.16.M88.4 [R108], R16 ;  /* 0x000000106c007844 */ /* 0x0003e20000000200 */
[----:B------:R-:W-:Y:S02]  /*6410*/  F2FP.F16.F32.PACK_AB R26, R29, R28 ;  /* 0x0000001c1d1a723e */ /* 0x000fe400000000ff */
[----:B------:R-:W-:Y:S05]  /*6420*/  F2FP.F16.F32.PACK_AB R27, R35, R30 ;  /* 0x0000001e231b723e */ /* 0x000fea00000000ff */
[----:B------:R1:W-:Y:S01]  /*6430*/  STSM.16.M88.4 [R109], R24 ;  /* 0x000000186d007844 */ /* 0x0003e20000000200 */
[----:B------:R-:W-:Y:S01]  /*6440*/  @!PT LDS RZ, [RZ] ;  /* 0x00000000fffff984 */ /* 0x000fe20000000800 */
[----:B------:R-:W-:Y:S01]  /*6450*/  @!PT LDS RZ, [RZ] ;  /* 0x00000000fffff984 */ /* 0x000fe20000000800 */
[----:B------:R-:W-:Y:S01]  /*6460*/  @!PT LDS RZ, [RZ] ;  /* 0x00000000fffff984 */ /* 0x000fe20000000800 */
[----:B------:R-:W-:Y:S01]  /*6470*/  @!PT LDS RZ, [RZ] ;  /* 0x00000000fffff984 */ /* 0x000fe20000000800 */
[----:B------:R2:W-:Y:S07]  /*6480*/  MEMBAR.ALL.CTA ;  /* 0x0000000000007992 */ /* 0x0005ee0000008000 */
[----:B--2---:R-:W2:Y:S02]  /*6490*/  FENCE.VIEW.ASYNC.S ;  /* 0x00000000000073c6 */ /* 0x004ea40000000000 */
[----:B--2---:R-:W-:Y:S06]  /*64a0*/  BAR.SYNC.DEFER_BLOCKING 0x1, 0x80 ;  /* 0x0042000000007b1d */ /* 0x004fec0000010000 */
[----:B------:R-:W-:Y:S05]  /*64b0*/  @P0 BRA `(.L_x_99) ;  /* 0x0000000000280947 */ /* 0x000fea0003800000 */
[----:B------:R-:W-:Y:S02]  /*64c0*/  UIADD3 UR4, UPT, UPT, UR48, 0x400, URZ ;  /* 0x0000040030047890 */ /* 0x000fe4000fffe0ff */
[----:B------:R-:W-:Y:S01]  /*64d0*/  UIADD3 UR6, UP0, UPT, UR52, 0x680, URZ ;  /* 0x0000068034067890 */ /* 0x000fe2000ff1e0ff */
[----:B------:R-:W-:Y:S03]  /*64e0*/  UMOV UR43, UR36 ;  /* 0x00000024002b7c82 */ /* 0x000fe60008000000 */
[----:B------:R-:W-:Y:S01]  /*64f0*/  MOV R94, UR4 ;  /* 0x00000004005e7c02 */ /* 0x000fe20008000f00 */
[----:B------:R-:W-:Y:S03]  /*6500*/  UIADD3.X UR7, UPT, UPT, URZ, UR53, URZ, UP0, !UPT ;  /* 0x00000035ff077290 */ /* 0x000fe600087fe4ff */
[----:B------:R-:W-:Y:S11]  /*6510*/  R2UR UR40, R94 ;  /* 0x000000005e2872ca */ /* 0x000ff600000e0000 */
[----:B------:R-:W-:Y:S02]  /*6520*/  @!UPT UIADD3 URZ, UPT, UPT, URZ, URZ, URZ ;  /* 0x000000fffffff290 */ /* 0x000fe4000fffe0ff */
[----:B------:R2:W-:Y:S01]  /*6530*/  UTMASTG.3D [UR40], [UR6] ;  /* 0x00000028060073b5 */ /* 0x0005e20008010000 */
[----:B------:R0:W-:Y:S01]  /*6540*/  UTMACMDFLUSH ;  /* 0x00000000000079b7 */ /* 0x0001e20000000000 */
[----:B--2---:R-:W-:Y:S04]  /*6550*/  DEPBAR.LE SB0, 0x1 ;  /* 0x000080400000791a */ /* 0x004fe80000000000 */
.L_x_99:
[----:B------:R-:W-:Y:S05]  /*6560*/  BSYNC.RECONVERGENT B0 ;  /* 0x0000000000007941 */ /* 0x000fea0003800200 */
.L_x_98:
[----:B------:R-:W-:Y:S01]  /*6570*/  BAR.SYNC.DEFER_BLOCKING 0x1, 0x80 ;  /* 0x0042000000007b1d */ /* 0x000fe20000010000 */
[----:B------:R-:W-:Y:S01]  /*6580*/  ISETP.NE.AND P1, PT, R105, RZ, PT ;  /* 0x000000ff6900720c */ /* 0x000fe20003f25270 */
[----:B------:R-:W-:Y:S01]  /*6590*/  UISETP.NE.AND UP0, UPT, UR49, URZ, UPT ;  /* 0x000000ff3100728c */ /* 0x000fe2000bf05270 */
[----:B------:R-:W-:Y:S11]  /*65a0*/  LEA R2, R65, UR48, 0x3 ;  /* 0x0000003041027c11 */ /* 0x000ff6000f8e18ff */
[----:B------:R-:W-:Y:S01]  /*65b0*/  @P1 SHF.L.U32 R3, R98, 0x1f, RZ ;  /* 0x0000001f62031819 */ /* 0x000fe200000006ff */
[----:B------:R-:W-:Y:S06]  /*65c0*/  BRA.U !UP0, `(.L_x_100) ;  /* 0x0000000108247547 */ /* 0x000fec000b800000 */
[----:B------:R-:W-:Y:S01]  /*65d0*/  IMAD.U32 R4, RZ, RZ, UR51 ;  /* 0x00000033ff047e24 */ /* 0x000fe2000f8e00ff */
[----:B------:R-:W-:Y:S01]  /*65e0*/  MOV R0, UR37 ;  /* 0x0000002500007c02 */ /* 0x000fe20008000f00 */
[----:B------:R-:W-:Y:S03]  /*65f0*/  UIADD3 UR51, UPT, UPT, UR51, 0x1, URZ ;  /* 0x0000000133337890 */ /* 0x000fe6000fffe0ff */
[----:B------:R-:W-:Y:S01]  /*6600*/  @P1 LEA R4, R4, UR48, 0x3 ;  /* 0x0000003004041c11 */ /* 0x000fe2000f8e18ff */
[----:B------:R-:W-:Y:S04]  /*6610*/  UISETP.NE.AND UP0, UPT, UR51, 0x4, UPT ;  /* 0x000000043300788c */ /* 0x000fe8000bf05270 */
[----:B------:R-:W-:Y:S01]  /*6620*/  @P1 VIADD R4, R4, 0x60 ;  /* 0x0000006004041836 */ /* 0x000fe20000000000 */
[----:B------:R-:W-:Y:S04]  /*6630*/  USEL UR51, UR51, URZ, UP0 ;  /* 0x000000ff33337287 */ /* 0x000fe80008000000 */
[----:B------:R-:W-:Y:S04]  /*6640*/  @P1 PRMT R0, R0, 0x654, R4 ;  /* 0x0000065400001816 */ /* 0x000fe80000000004 */
[----:B------:R2:W-:Y:S04]  /*6650*/  @P1 SYNCS.ARRIVE.TRANS64.RED.A1T0 RZ, [R0+URZ], RZ ;  /* 0x000000ff00ff19a7 */ /* 0x0005e800081004ff */
.L_x_100:
[----:B------:R-:W3:Y:S01]  /*6660*/  @P1 SYNCS.PHASECHK.TRANS64.TRYWAIT P0, [R2+URZ+0x40], R3 ;  /* 0x00004003020015a7 */ /* 0x000ee200080011ff */
[----:B------:R-:W-:Y:S01]  /*6670*/  BSSY B1, `(.L_x_101) ;  /* 0x0000017000017945 */ /* 0x000fe20003800000 */
[----:B---3--:R-:W-:Y:S03]  /*6680*/  @P1 SEL R67, RZ, 0x1, !P0 ;  /* 0x00000001ff431807 */ /* 0x008fe60004000000 */
[----:B------:R-:W-:Y:S05]  /*6690*/  @!P1 BRA `(.L_x_102) ;  /* 0x0000000000509947 */ /* 0x000fea0003800000 */
[----:B------:R-:W-:Y:S01]  /*66a0*/  ISETP.NE.AND P1, PT, R72, RZ, PT ;  /* 0x000000ff4800720c */ /* 0x000fe20003f25270 */
[----:B------:R-:W-:Y:S01]  /*66b0*/  BSSY B0, `(.L_x_103) ;  /* 0x000000a000007945 */ /* 0x000fe20003800000 */
[----:B------:R-:W-:Y:S11]  /*66c0*/  ISETP.NE.AND P0, PT, R67, RZ, PT ;  /* 0x000000ff4300720c */ /* 0x000ff60003f05270 */
[----:B------:R-:W-:Y:S04]  /*66d0*/  @P1 IMAD R5, R65, 0x2000, R66 ;  /* 0x0000200041051824 */ /* 0x000fe800078e0242 */
[----:B------:R-:W-:Y:S05]  /*66e0*/  @P1 VIADD R4, R5, UR48 ;  /* 0x0000003005041c36 */ /* 0x000fea0008000000 */
[----:B------:R-:W-:Y:S01]  /*66f0*/  @P1 IADD3 R3, PT, PT, R73, R4, RZ ;  /* 0x0000000449031210 */ /* 0x000fe20007ffe0ff */
[----:B------:R-:W-:Y:S01]  /*6700*/  @P1 IMAD.IADD R4, R99, 0x1, R4 ;  /* 0x0000000163041824 */ /* 0x000fe200078e0204 */
[----:B------:R-:W-:Y:S06]  /*6710*/  @P0 BRA `(.L_x_104) ;  /* 0x00000000000c0947 */ /* 0x000fec0003800000 */
[----:B--2---:R-:W-:Y:S04]  /*6720*/  SHF.L.U32 R0, R98, 0x1f, RZ ;  /* 0x0000001f62007819 */ /* 0x004fe800000006ff */
[----:B------:R-:W2:Y:S02]  /*6730*/  SYNCS.PHASECHK.TRANS64.TRYWAIT P0, [R2+URZ+0x40], R0 ;  /* 0x00004000020075a7 */ /* 0x000ea400080011ff */
[----:B--2---:R-:W-:Y:S05]  /*6740*/  @!P0 BRA `(.L_x_105) ;  /* 0x0000003000748947 */ /* 0x004fea0003800000 */
.L_x_104:
[----:B------:R-:W-:Y:S05]  /*6750*/  BSYNC B0 ;  /* 0x0000000000007941 */ /* 0x000fea0003800000 */
.L_x_103:
[----:B------:R-:W-:Y:S02]  /*6760*/  ISETP.NE.AND P0, PT, R72, RZ, PT ;  /* 0x000000ff4800720c */ /* 0x000fe40003f05270 */
[----:B------:R-:W-:Y:S11]  /*6770*/  IADD3 R65, PT, PT, R65, 0x1, RZ ;  /* 0x0000000141417810 */ /* 0x000ff60007ffe0ff */
[----:B--2---:R-:W-:Y:S01]  /*6780*/  @P0 IMAD.IADD R0, R99, 0x1, R3 ;  /* 0x0000000163000824 */ /* 0x004fe200078e0203 */
[----:B------:R-:W-:Y:S05]  /*6790*/  @P0 WARPSYNC.ALL ;  /* 0x0000000000000948 */ /* 0x000fea0003800000 */
[----:B------:R3:W4:Y:S04]  /*67a0*/  @P0 LDSM.16.M88.4 R56, [R5+UR48+0x400] ;  /* 0x000400300538083b */ /* 0x0007280008000200 */
[----:B------:R3:W2:Y:S04]  /*67b0*/  @P0 LDSM.16.M88.4 R60, [R4+0x400] ;  /* 0x00040000043c083b */ /* 0x0006a80000000200 */
[----:B------:R3:W1:Y:S04]  /*67c0*/  @P0 LDSM.16.M88.4 R68, [R3+0x400] ;  /* 0x000400000344083b */ /* 0x0006680000000200 */
[----:B------:R3:W1:Y:S02]  /*67d0*/  @P0 LDSM.16.M88.4 R76, [R0+0x400] ;  /* 0x00040000004c083b */ /* 0x0006640000000200 */
.L_x_102:
[----:B------:R-:W-:Y:S05]  /*67e0*/  BSYNC B1 ;  /* 0x0000000000017941 */ /* 0x000fea0003800000 */
.L_x_101:
[----:B--23--:R-:W-:Y:S05]  /*67f0*/  VIADD R0, R48, 0x40 ;  /* 0x0000004030007836 */ /* 0x00cfea0000000000 */
[----:B------:R-:W-:Y:S04]  /*6800*/  SHF.R.U32.HI R0, RZ, 0x15, R0 ;  /* 0x00000015ff007819 */ /* 0x000fe80000011600 */
[----:B------:R-:W-:Y:S11]  /*6810*/  LOP3.LUT P0, RZ, R0, 0x3, R93, 0x48, !PT ;  /* 0x0000000300ff7812 */ /* 0x000ff6000780485d */
[----:B------:R-:W-:Y:S02]  /*6820*/  @!UPT UIADD3 URZ, UPT, UPT, URZ, URZ, URZ ;  /* 0x000000fffffff290 */ /* 0x000fe4000fffe0ff */
[----:B------:R-:W-:Y:S05]  /*6830*/  @!P0 BRA `(.L_x_106) ;  /* 0x0000000000408947 */ /* 0x000fea0003800000 */
[----:B------:R-:W2:Y:S01]  /*6840*/  LDCU.64 UR8, c[0x4][0x70] ;  /* 0x01000e00ff0877ac */ /* 0x000ea20008000a00 */
[----:B------:R-:W-:Y:S01]  /*6850*/  MOV R3, 0x0 ;  /* 0x0000000000037802 */ /* 0x000fe20000000f00 */
[----:B------:R-:W-:Y:S02]  /*6860*/  HFMA2 R12, -RZ, RZ, 0, 5.9604644775390625e-08 ;  /* 0x00000001ff0c7431 */ /* 0x000fe400000001ff */
[----:B-1----:R-:W-:Y:S02]  /*6870*/  IMAD.MOV.U32 R8, RZ, RZ, 0x192 ;  /* 0x00000192ff087424 */ /* 0x002fe400078e00ff */
[----:B------:R-:W-:Y:S01]  /*6880*/  IMAD.MOV.U32 R13, RZ, RZ, RZ ;  /* 0x000000ffff0d7224 */ /* 0x000fe200078e00ff */
[----:B------:R-:W1:Y:S01]  /*6890*/  LDCU.64 UR6, c[0x4][0x78] ;  /* 0x01000f00ff0677ac */ /* 0x000e620008000a00 */
[----:B------:R-:W3:Y:S01]  /*68a0*/  LDC.64 R2, c[0x4][R3] ;  /* 0x0100000003027b82 */ /* 0x000ee20000000a00 */
[----:B------:R-:W5:Y:S01]  /*68b0*/  LDCU.64 UR4, c[0x4][0x10] ;  /* 0x01000200ff0477ac */ /* 0x000f620008000a00 */
[----:B--2---:R-:W-:Y:S01]  /*68c0*/  MOV R5, UR9 ;  /* 0x0000000900057c02 */ /* 0x004fe20008000f00 */
[----:B------:R-:W-:Y:S01]  /*68d0*/  IMAD.U32 R4, RZ, RZ, UR8 ;  /* 0x00000008ff047e24 */ /* 0x000fe2000f8e00ff */
[----:B-1----:R-:W-:Y:S01]  /*68e0*/  MOV R7, UR7 ;  /* 0x0000000700077c02 */ /* 0x002fe20008000f00 */
[----:B------:R-:W-:Y:S01]  /*68f0*/  IMAD.U32 R6, RZ, RZ, UR6 ;  /* 0x00000006ff067e24 */ /* 0x000fe2000f8e00ff */
[----:B-----5:R-:W-:Y:S01]  /*6900*/  MOV R11, UR5 ;  /* 0x00000005000b7c02 */ /* 0x020fe20008000f00 */
[----:B------:R-:W-:Y:S02]  /*6910*/  IMAD.U32 R10, RZ, RZ, UR4 ;  /* 0x00000004ff0a7e24 */ /* 0x000fe4000f8e00ff */
[----:B------:R-:W-:Y:S07]  /*6920*/  LEPC R20, `(.L_x_106) ;  /* 0x000000001014794e */ /* 0x000fee0000000000 */
[----:B---34-:R-:W-:Y:S05]  /*6930*/  CALL.ABS.NOINC R2 ;  /* 0x0000000002007343 */ /* 0x018fea0003c00000 */
.L_x_106:
[----:B------:R-:W-:Y:S05]  /*6940*/  WARPSYNC.ALL ;  /* 0x0000000000007948 */ /* 0x000fea0003800000 */
[----:B------:R-:W-:Y:S01]  /*6950*/  R2UR UR4, R48 ;  /* 0x00000000300472ca */ /* 0x000fe200000e0000 */
[--C-:B----4-:R-:W-:Y:S01]  /*6960*/  HADD2.F32 R3, -RZ, R56.reuse.H0_H0 ;  /* 0x20000038ff037230 */ /* 0x110fe20000004100 */
[----:B------:R-:W-:Y:S01]  /*6970*/  ISETP.NE.AND P6, PT, R105, RZ, PT ;  /* 0x000000ff6900720c */ /* 0x000fe20003fc5270 */
[--C-:B------:R-:W-:Y:S01]  /*6980*/  HADD2.F32 R51, -RZ, R57.reuse.H1_H1 ;  /* 0x30000039ff337230 */ /* 0x100fe20000004100 */
[----:B------:R-:W-:Y:S01]  /*6990*/  MOV R50, UR51 ;  /* 0x0000003300327c02 */ /* 0x000fe20008000f00 */
[----:B------:R-:W-:Y:S01]  /*69a0*/  BSSY.RECONVERGENT B0, `(.L_x_107) ;  /* 0x000008c000007945 */ /* 0x000fe20003800200 */
[----:B------:R-:W-:Y:S02]  /*69b0*/  MOV R74, UR37 ;  /* 0x00000025004a7c02 */ /* 0x000fe40008000f00 */
[----:B------:R-:W-:Y:S05]  /*69c0*/  ISETP.NE.AND P0, PT, R101, RZ, PT ;  /* 0x000000ff6500720c */ /* 0x000fea0003f05270 */
[----:B-1----:R-:W1:Y:S02]  /*69d0*/  LDTM.16dp256bit.x8 R4, tmem[UR4+0x40] ;  /* 0x00004004000479ee */ /* 0x002e6400081a0000 */
[----:B------:R-:W-:Y:S04]  /*69e0*/  @P6 LEA R50, R50, UR48, 0x3 ;  /* 0x0000003032326c11 */ /* 0x000fe8000f8e18ff */
[----:B------:R-:W-:Y:S04]  /*69f0*/  @P6 IADD3 R50, PT, PT, R50, 0x60, RZ ;  /* 0x0000006032326810 */ /* 0x000fe80007ffe0ff */
[----:B------:R-:W-:Y:S01]  /*6a00*/  @P6 PRMT R74, R74, 0x654, R50 ;  /* 0x000006544a4a6816 */ /* 0x000fe20000000032 */
[----:B------:R-:W-:Y:S02]  /*6a10*/  HADD2.F32 R50, -RZ, R57.H0_H0 ;  /* 0x20000039ff327230 */ /* 0x000fe40000004100 */
[C---:B-1----:R-:W-:Y:S01]  /*6a20*/  FMUL R0, R47.reuse, R4 ;  /* 0x000000042f007220 */ /* 0x042fe20000400000 */
[----:B------:R-:W-:Y:S02]  /*6a30*/  HADD2.F32 R4, -RZ, R56.H1_H1 ;  /* 0x30000038ff047230 */ /* 0x000fe40000004100 */
[C---:B------:R-:W-:Y:S01]  /*6a40*/  FMUL R2, R47.reuse, R5 ;  /* 0x000000052f027220 */ /* 0x040fe20000400000 */
[----:B------:R-:W-:Y:S01]  /*6a50*/  FMUL R7, R47, R7 ;  /* 0x000000072f077220 */ /* 0x000fe20000400000 */
[----:B------:R-:W-:Y:S01]  /*6a60*/  FFMA R0, R49, R3, R0 ;  /* 0x0000000331007223 */ /* 0x000fe20000000000 */
[----:B------:R-:W-:Y:S01]  /*6a70*/  FMUL R3, R47, R6 ;  /* 0x000000062f037220 */ /* 0x000fe20000400000 */
[----:B------:R-:W-:Y:S01]  /*6a80*/  FFMA R2, R49, R4, R2 ;  /* 0x0000000431027223 */ /* 0x000fe20000000002 */
[C---:B------:R-:W-:Y:S01]  /*6a90*/  FMUL R4, R47.reuse, R8 ;  /* 0x000000082f047220 */ /* 0x040fe20000400000 */
[----:B------:R-:W-:Y:S01]  /*6aa0*/  FMUL R8, R47, R12 ;  /* 0x0000000c2f087220 */ /* 0x000fe20000400000 */
[----:B------:R-:W-:Y:S01]  /*6ab0*/  FFMA R3, R49, R50, R3 ;  /* 0x0000003231037223 */ /* 0x000fe20000000003 */
[C---:B------:R-:W-:Y:S01]  /*6ac0*/  FMUL R12, R47.reuse, R16 ;  /* 0x000000102f0c7220 */ /* 0x040fe20000400000 */
[C---:B------:R-:W-:Y:S01]  /*6ad0*/  FMUL R16, R47.reuse, R20 ;  /* 0x000000142f107220 */ /* 0x040fe20000400000 */
[C---:B------:R-:W-:Y:S01]  /*6ae0*/  FMUL R20, R47.reuse, R24 ;  /* 0x000000182f147220 */ /* 0x040fe20000400000 */
[C---:B------:R-:W-:Y:S01]  /*6af0*/  FMUL R24, R47.reuse, R28 ;  /* 0x0000001c2f187220 */ /* 0x040fe20000400000 */
[C---:B------:R-:W-:Y:S01]  /*6b00*/  FMUL R28, R47.reuse, R32 ;  /* 0x000000202f1c7220 */ /* 0x040fe20000400000 */
[--C-:B------:R-:W-:Y:S01]  /*6b10*/  HADD2.F32 R32, -RZ, R58.reuse.H0_H0 ;  /* 0x2000003aff207230 */ /* 0x100fe20000004100 */
[----:B------:R-:W-:Y:S01]  /*6b20*/  F2FP.F16.F32.PACK_AB R52, R2, R0 ;  /* 0x000000000234723e */ /* 0x000fe200000000ff */
[----:B------:R-:W-:Y:S02]  /*6b30*/  HADD2.F32 R0, -RZ, R58.H1_H1 ;  /* 0x3000003aff007230 */ /* 0x000fe40000004100 */
[----:B------:R-:W-:Y:S01]  /*6b40*/  FMUL R5, R47, R9 ;  /* 0x000000092f057220 */ /* 0x000fe20000400000 */
[--C-:B------:R-:W-:Y:S02]  /*6b50*/  HADD2.F32 R2, -RZ, R59.reuse.H0_H0 ;  /* 0x2000003bff027230 */ /* 0x100fe40000004100 */
[C---:B------:R-:W-:Y:S01]  /*6b60*/  FFMA R7, R49.reuse, R51, R7 ;  /* 0x0000003331077223 */ /* 0x040fe20000000007 */
[C---:B------:R-:W-:Y:S01]  /*6b70*/  FFMA R4, R49.reuse, R32, R4 ;  /* 0x0000002031047223 */ /* 0x040fe20000000004 */
[----:B------:R-:W-:Y:S02]  /*6b80*/  HADD2.F32 R32, -RZ, R59.H1_H1 ;  /* 0x3000003bff207230 */ /* 0x000fe40000004100 */
[----:B------:R-:W-:Y:S01]  /*6b90*/  FFMA R5, R49, R0, R5 ;  /* 0x0000000031057223 */ /* 0x000fe20000000005 */
[--C-:B------:R-:W-:Y:S01]  /*6ba0*/  HADD2.F32 R0, -RZ, R60.reuse.H0_H0 ;  /* 0x2000003cff007230 */ /* 0x100fe20000004100 */
[----:B------:R-:W-:Y:S01]  /*6bb0*/  F2FP.F16.F32.PACK_AB R53, R7, R3 ;  /* 0x000000030735723e */ /* 0x000fe200000000ff */
[----:B------:R-:W-:Y:S01]  /*6bc0*/  FMUL R6, R47, R10 ;  /* 0x0000000a2f067220 */ /* 0x000fe20000400000 */
[----:B------:R-:W-:Y:S01]  /*6bd0*/  HADD2.F32 R3, -RZ, R61.H0_H0 ;  /* 0x2000003dff037230 */ /* 0x000fe20000004100 */
[----:B------:R-:W-:Y:S01]  /*6be0*/  F2FP.F16.F32.PACK_AB R54, R5, R4 ;  /* 0x000000040536723e */ /* 0x000fe200000000ff */
[----:B------:R-:W-:Y:S01]  /*6bf0*/  FMUL R11, R47, R11 ;  /* 0x0000000b2f0b7220 */ /* 0x000fe20000400000 */
[----:B------:R-:W-:Y:S01]  /*6c00*/  FFMA R6, R49, R2, R6 ;  /* 0x0000000231067223 */ /* 0x000fe20000000006 */
[----:B------:R-:W-:Y:S02]  /*6c10*/  HADD2.F32 R2, -RZ, R60.H1_H1 ;  /* 0x3000003cff027230 */ /* 0x000fe40000004100 */
[----:B------:R-:W-:Y:S01]  /*6c20*/  FMUL R9, R47, R13 ;  /* 0x0000000d2f097220 */ /* 0x000fe20000400000 */
[C---:B------:R-:W-:Y:S01]  /*6c30*/  FFMA R11, R49.reuse, R32, R11 ;  /* 0x00000020310b7223 */ /* 0x040fe2000000000b */
[----:B------:R-:W-:Y:S02]  /*6c40*/  HADD2.F32 R4, -RZ, R77.H0_H0 ;  /* 0x2000004dff047230 */ /* 0x000fe40000004100 */
[C---:B------:R-:W-:Y:S01]  /*6c50*/  FFMA R8, R49.reuse, R0, R8 ;  /* 0x0000000031087223 */ /* 0x040fe20000000008 */
[----:B------:R-:W-:Y:S01]  /*6c60*/  FFMA R9, R49, R2, R9 ;  /* 0x0000000231097223 */ /* 0x000fe20000000009 */
[----:B------:R-:W-:Y:S01]  /*6c70*/  HADD2.F32 R0, -RZ, R61.H1_H1 ;  /* 0x3000003dff007230 */ /* 0x000fe20000004100 */
[----:B------:R-:W-:Y:S01]  /*6c80*/  F2FP.F16.F32.PACK_AB R55, R11, R6 ;  /* 0x000000060b37723e */ /* 0x000fe200000000ff */
[C---:B------:R-:W-:Y:S01]  /*6c90*/  FMUL R10, R47.reuse, R14 ;  /* 0x0000000e2f0a7220 */ /* 0x040fe20000400000 */
[----:B------:R-:W-:Y:S01]  /*6ca0*/  FMUL R15, R47, R15 ;  /* 0x0000000f2f0f7220 */ /* 0x000fe20000400000 */
[--C-:B------:R-:W-:Y:S01]  /*6cb0*/  HADD2.F32 R2, -RZ, R62.reuse.H0_H0 ;  /* 0x2000003eff027230 */ /* 0x100fe20000004100 */
[----:B------:R-:W-:Y:S01]  /*6cc0*/  F2FP.F16.F32.PACK_AB R8, R9, R8 ;  /* 0x000000080908723e */ /* 0x000fe200000000ff */
[----:B------:R1:W-:Y:S01]  /*6cd0*/  STSM.16.M88.4 [R107+0x2400], R52 ;  /* 0x002400346b007844 */ /* 0x0003e20000000200 */
[C---:B------:R-:W-:Y:S01]  /*6ce0*/  FFMA R10, R49.reuse, R3, R10 ;  /* 0x00000003310a7223 */ /* 0x040fe2000000000a */
[C---:B------:R-:W-:Y:S01]  /*6cf0*/  FFMA R15, R49.reuse, R0, R15 ;  /* 0x00000000310f7223 */ /* 0x040fe2000000000f */
[----:B------:R-:W-:Y:S02]  /*6d00*/  HADD2.F32 R3, -RZ, R62.H1_H1 ;  /* 0x3000003eff037230 */ /* 0x000fe40000004100 */
[----:B------:R-:W-:Y:S01]  /*6d10*/  FFMA R12, R49, R2, R12 ;  /* 0x00000002310c7223 */ /* 0x000fe2000000000c */
[----:B------:R-:W-:Y:S01]  /*6d20*/  FMUL R13, R47, R17 ;  /* 0x000000112f0d7220 */ /* 0x000fe20000400000 */
[--C-:B------:R-:W-:Y:S01]  /*6d30*/  HADD2.F32 R0, -RZ, R63.reuse.H0_H0 ;  /* 0x2000003fff007230 */ /* 0x100fe20000004100 */
[----:B------:R-:W-:Y:S01]  /*6d40*/  F2FP.F16.F32.PACK_AB R9, R15, R10 ;  /* 0x0000000a0f09723e */ /* 0x000fe200000000ff */
[----:B------:R-:W-:Y:S01]  /*6d50*/  FMUL R14, R47, R18 ;  /* 0x000000122f0e7220 */ /* 0x000fe20000400000 */
[----:B------:R-:W-:Y:S01]  /*6d60*/  FFMA R13, R49, R3, R13 ;  /* 0x00000003310d7223 */ /* 0x000fe2000000000d */
[----:B------:R-:W-:Y:S02]  /*6d70*/  HADD2.F32 R2, -RZ, R63.H1_H1 ;  /* 0x3000003fff027230 */ /* 0x000fe40000004100 */
[----:B------:R-:W-:Y:S01]  /*6d80*/  FMUL R19, R47, R19 ;  /* 0x000000132f137220 */ /* 0x000fe20000400000 */
[----:B------:R-:W-:Y:S01]  /*6d90*/  FFMA R14, R49, R0, R14 ;  /* 0x00000000310e7223 */ /* 0x000fe2000000000e */
[--C-:B------:R-:W-:Y:S01]  /*6da0*/  HADD2.F32 R0, -RZ, R68.reuse.H0_H0 ;  /* 0x20000044ff007230 */ /* 0x100fe20000004100 */
[----:B------:R-:W-:Y:S01]  /*6db0*/  F2FP.F16.F32.PACK_AB R10, R13, R12 ;  /* 0x0000000c0d0a723e */ /* 0x000fe200000000ff */
[----:B------:R-:W-:Y:S01]  /*6dc0*/  FFMA R19, R49, R2, R19 ;  /* 0x0000000231137223 */ /* 0x000fe20000000013 */
[----:B------:R-:W-:Y:S02]  /*6dd0*/  HADD2.F32 R2, -RZ, R68.H1_H1 ;  /* 0x30000044ff027230 */ /* 0x000fe40000004100 */
[----:B------:R-:W-:Y:S01]  /*6de0*/  FMUL R17, R47, R21 ;  /* 0x000000152f117220 */ /* 0x000fe20000400000 */
[----:B------:R-:W-:Y:S01]  /*6df0*/  FFMA R16, R49, R0, R16 ;  /* 0x0000000031107223 */ /* 0x000fe20000000010 */
[--C-:B------:R-:W-:Y:S01]  /*6e00*/  HADD2.F32 R3, -RZ, R69.reuse.H0_H0 ;  /* 0x20000045ff037230 */ /* 0x100fe20000004100 */
[----:B------:R-:W-:Y:S01]  /*6e10*/  F2FP.F16.F32.PACK_AB R11, R19, R14 ;  /* 0x0000000e130b723e */ /* 0x000fe200000000ff */
[----:B------:R-:W-:Y:S01]  /*6e20*/  FFMA R17, R49, R2, R17 ;  /* 0x0000000231117223 */ /* 0x000fe20000000011 */
[C---:B------:R-:W-:Y:S01]  /*6e30*/  FMUL R18, R47.reuse, R22 ;  /* 0x000000162f127220 */ /* 0x040fe20000400000 */
[----:B------:R-:W-:Y:S02]  /*6e40*/  HADD2.F32 R0, -RZ, R69.H1_H1 ;  /* 0x30000045ff007230 */ /* 0x000fe40000004100 */
[----:B------:R-:W-:Y:S01]  /*6e50*/  FMUL R23, R47, R23 ;  /* 0x000000172f177220 */ /* 0x000fe20000400000 */
[----:B------:R1:W-:Y:S01]  /*6e60*/  STSM.16.M88.4 [R106+0x2400], R8 ;  /* 0x002400086a007844 */ /* 0x0003e20000000200 */
[----:B------:R-:W-:Y:S01]  /*6e70*/  F2FP.F16.F32.PACK_AB R16, R17, R16 ;  /* 0x000000101110723e */ /* 0x000fe200000000ff */
[C---:B------:R-:W-:Y:S01]  /*6e80*/  FFMA R18, R49.reuse, R3, R18 ;  /* 0x0000000331127223 */ /* 0x040fe20000000012 */
[----:B------:R-:W-:Y:S01]  /*6e90*/  FFMA R23, R49, R0, R23 ;  /* 0x0000000031177223 */ /* 0x000fe20000000017 */
[--C-:B------:R-:W-:Y:S02]  /*6ea0*/  HADD2.F32 R2, -RZ, R70.reuse.H0_H0 ;  /* 0x20000046ff027230 */ /* 0x100fe40000004100 */
[C---:B------:R-:W-:Y:S01]  /*6eb0*/  FMUL R21, R47.reuse, R25 ;  /* 0x000000192f157220 */ /* 0x040fe20000400000 */
[----:B------:R-:W-:Y:S02]  /*6ec0*/  HADD2.F32 R0, -RZ, R70.H1_H1 ;  /* 0x30000046ff007230 */ /* 0x000fe40000004100 */
[----:B------:R-:W-:Y:S01]  /*6ed0*/  FMUL R22, R47, R26 ;  /* 0x0000001a2f167220 */ /* 0x000fe20000400000 */
[--C-:B------:R-:W-:Y:S02]  /*6ee0*/  HADD2.F32 R3, -RZ, R71.reuse.H0_H0 ;  /* 0x20000047ff037230 */ /* 0x100fe40000004100 */
[----:B------:R-:W-:Y:S01]  /*6ef0*/  FFMA R20, R49, R2, R20 ;  /* 0x0000000231147223 */ /* 0x000fe20000000014 */
[----:B------:R-:W-:Y:S01]  /*6f00*/  FMUL R27, R47, R27 ;  /* 0x0000001b2f1b7220 */ /* 0x000fe20000400000 */
[C---:B------:R-:W-:Y:S01]  /*6f10*/  FFMA R21, R49.reuse, R0, R21 ;  /* 0x0000000031157223 */ /* 0x040fe20000000015 */
[----:B------:R-:W-:Y:S02]  /*6f20*/  HADD2.F32 R0, -RZ, R71.H1_H1 ;  /* 0x30000047ff007230 */ /* 0x000fe40000004100 */
[----:B------:R-:W-:Y:S01]  /*6f30*/  FFMA R22, R49, R3, R22 ;  /* 0x0000000331167223 */ /* 0x000fe20000000016 */
[--C-:B------:R-:W-:Y:S02]  /*6f40*/  HADD2.F32 R2, -RZ, R76.reuse.H0_H0 ;  /* 0x2000004cff027230 */ /* 0x100fe40000004100 */
[C---:B------:R-:W-:Y:S01]  /*6f50*/  FMUL R25, R47.reuse, R29 ;  /* 0x0000001d2f197220 */ /* 0x040fe20000400000 */
[----:B------:R-:W-:Y:S02]  /*6f60*/  HADD2.F32 R3, -RZ, R76.H1_H1 ;  /* 0x3000004cff037230 */ /* 0x000fe40000004100 */
[----:B------:R-:W-:Y:S01]  /*6f70*/  FMUL R26, R47, R30 ;  /* 0x0000001e2f1a7220 */ /* 0x000fe20000400000 */
[C---:B------:R-:W-:Y:S01]  /*6f80*/  FFMA R27, R49.reuse, R0, R27 ;  /* 0x00000000311b7223 */ /* 0x040fe2000000001b */
[C---:B------:R-:W-:Y:S01]  /*6f90*/  FFMA R24, R49.reuse, R2, R24 ;  /* 0x0000000231187223 */ /* 0x040fe20000000018 */
[----:B------:R-:W-:Y:S02]  /*6fa0*/  HADD2.F32 R0, -RZ, R77.H1_H1 ;  /* 0x3000004dff007230 */ /* 0x000fe40000004100 */
[----:B------:R-:W-:Y:S01]  /*6fb0*/  FFMA R25, R49, R3, R25 ;  /* 0x0000000331197223 */ /* 0x000fe20000000019 */
[----:B------:R-:W-:Y:S01]  /*6fc0*/  FMUL R31, R47, R31 ;  /* 0x0000001f2f1f7220 */ /* 0x000fe20000400000 */
[--C-:B------:R-:W-:Y:S02]  /*6fd0*/  HADD2.F32 R2, -RZ, R78.reuse.H0_H0 ;  /* 0x2000004eff027230 */ /* 0x100fe40000004100 */
[----:B------:R-:W-:Y:S01]  /*6fe0*/  FFMA R26, R49, R4, R26 ;  /* 0x00000004311a7223 */ /* 0x000fe2000000001a */
[----:B------:R-:W-:Y:S02]  /*6ff0*/  HADD2.F32 R3, -RZ, R78.H1_H1 ;  /* 0x3000004eff037230 */ /* 0x000fe40000004100 */
[C---:B------:R-:W-:Y:S01]  /*7000*/  FMUL R29, R47.reuse, R33 ;  /* 0x000000212f1d7220 */ /* 0x040fe20000400000 */
[--C-:B------:R-:W-:Y:S02]  /*7010*/  HADD2.F32 R4, -RZ, R79.reuse.H0_H0 ;  /* 0x2000004fff047230 */ /* 0x100fe40000004100 */
[----:B------:R-:W-:Y:S01]  /*7020*/  FMUL R30, R47, R34 ;  /* 0x000000222f1e7220 */ /* 0x000fe20000400000 */
[----:B------:R-:W-:Y:S02]  /*7030*/  HADD2.F32 R5, -RZ, R79.H1_H1 ;  /* 0x3000004fff057230 */ /* 0x000fe40000004100 */
[----:B------:R-:W-:Y:S01]  /*7040*/  FFMA R31, R49, R0, R31 ;  /* 0x00000000311f7223 */ /* 0x000fe2000000001f */
[----:B------:R-:W-:Y:S01]  /*7050*/  FMUL R35, R47, R35 ;  /* 0x000000232f237220 */ /* 0x000fe20000400000 */
[C---:B------:R-:W-:Y:S01]  /*7060*/  FFMA R28, R49.reuse, R2, R28 ;  /* 0x00000002311c7223 */ /* 0x040fe2000000001c */
[C---:B------:R-:W-:Y:S01]  /*7070*/  FFMA R29, R49.reuse, R3, R29 ;  /* 0x00000003311d7223 */ /* 0x040fe2000000001d */
[----:B------:R-:W-:Y:S01]  /*7080*/  FFMA R30, R49, R4, R30 ;  /* 0x00000004311e7223 */ /* 0x000fe2000000001e */
[----:B------:R-:W-:Y:S01]  /*7090*/  F2FP.F16.F32.PACK_AB R17, R23, R18 ;  /* 0x000000121711723e */ /* 0x000fe200000000ff */
[----:B------:R-:W-:Y:S01]  /*70a0*/  FFMA R35, R49, R5, R35 ;  /* 0x0000000531237223 */ /* 0x000fe20000000023 */
[----:B------:R-:W-:Y:S02]  /*70b0*/  F2FP.F16.F32.PACK_AB R18, R21, R20 ;  /* 0x000000141512723e */ /* 0x000fe400000000ff */
[----:B------:R-:W-:Y:S02]  /*70c0*/  F2FP.F16.F32.PACK_AB R19, R27, R22 ;  /* 0x000000161b13723e */ /* 0x000fe400000000ff */
[----:B------:R-:W-:Y:S02]  /*70d0*/  F2FP.F16.F32.PACK_AB R24, R25, R24 ;  /* 0x000000181918723e */ /* 0x000fe400000000ff */
[----:B------:R-:W-:Y:S01]  /*70e0*/  F2FP.F16.F32.PACK_AB R25, R31, R26 ;  /* 0x0000001a1f19723e */ /* 0x000fe200000000ff */
[----:B------:R1:W-:Y:S01]  /*70f0*/  STSM.16.M88.4 [R108+0x2000], R16 ;  /* 0x002000106c007844 */ /* 0x0003e20000000200 */
[----:B------:R-:W-:Y:S02]  /*7100*/  F2FP.F16.F32.PACK_AB R26, R29, R28 ;  /* 0x0000001c1d1a723e */ /* 0x000fe400000000ff */
[----:B------:R-:W-:Y:S02]  /*7110*/  F2FP.F16.F32.PACK_AB R27, R35, R30 ;  /* 0x0000001e231b723e */ /* 0x000fe400000000ff */
[----:B------:R-:W-:Y:S02]  /*7120*/  LEA R0, R65, UR48, 0x3 ;  /* 0x0000003041007c11 */ /* 0x000fe4000f8e18ff */
[----:B------:R-:W-:Y:S01]  /*7130*/  @P6 SHF.L.U32 R2, R98, 0x1f, RZ ;  /* 0x0000001f62026819 */ /* 0x000fe200000006ff */
[----:B------:R1:W-:Y:S01]  /*7140*/  STSM.16.M88.4 [R109+0x2000], R24 ;  /* 0x002000186d007844 */ /* 0x0003e20000000200 */
        /* <DEDUP_REMOVED lines=8> */
[----:B------:R-:W-:Y:S02]  /*71d0*/  UIADD3 UR8, UP0, UPT, UR52, 0x680, URZ ;  /* 0x0000068034087890 */ /* 0x000fe4000ff1e0ff */
[----:B------:R-:W-:Y:S02]  /*71e0*/  UIADD3 UR5, UPT, UPT, UR41, 0x40, URZ ;  /* 0x0000004029057890 */ /* 0x000fe4000fffe0ff */
[----:B------:R-:W-:Y:S02]  /*71f0*/  UIADD3 UR4, UPT, UPT, UR48, 0x2400, URZ ;  /* 0x0000240030047890 */ /* 0x000fe4000fffe0ff */
[----:B------:R-:W-:Y:S01]  /*7200*/  UIADD3.X UR9, UPT, UPT, URZ, UR53, URZ, UP0, !UPT ;  /* 0x00000035ff097290 */ /* 0x000fe200087fe4ff */
[----:B------:R-:W-:Y:S01]  /*7210*/  UMOV UR6, UR42 ;  /* 0x0000002a00067c82 */ /* 0x000fe20008000000 */
[----:B------:R-:W-:Y:S07]  /*7220*/  UMOV UR7, UR36 ;  /* 0x0000002400077c82 */ /* 0x000fee0008000000 */
[----:B------:R2:W-:Y:S01]  /*7230*/  UTMASTG.3D [UR4], [UR8] ;  /* 0x00000004080073b5 */ /* 0x0005e20008010000 */
[----:B------:R0:W-:Y:S01]  /*7240*/  UTMACMDFLUSH ;  /* 0x00000000000079b7 */ /* 0x0001e20000000000 */
[----:B--2---:R-:W-:Y:S04]  /*7250*/  DEPBAR.LE SB0, 0x1 ;  /* 0x000080400000791a */ /* 0x004fe80000000000 */
.L_x_108:
[----:B------:R-:W-:Y:S05]  /*7260*/  BSYNC.RECONVERGENT B0 ;  /* 0x0000000000007941 */ /* 0x000fea0003800200 */
.L_x_107:
[----:B------:R-:W-:Y:S01]  /*7270*/  BAR.SYNC.DEFER_BLOCKING 0x1, 0x80 ;  /* 0x0042000000007b1d */ /* 0x000fe20000010000 */
[----:B------:R-:W-:Y:S04]  /*7280*/  UIADD3 UR40, UPT, UPT, UR51, 0x1, URZ ;  /* 0x0000000133287890 */ /* 0x000fe8000fffe0ff */
[----:B------:R-:W-:Y:S04]  /*7290*/  UISETP.NE.AND UP0, UPT, UR40, 0x4, UPT ;  /* 0x000000042800788c */ /* 0x000fe8000bf05270 */
[----:B------:R-:W-:Y:S01]  /*72a0*/  USEL UR40, UR40, URZ, UP0 ;  /* 0x000000ff28287287 */ /* 0x000fe20008000000 */
[----:B------:R2:W-:Y:S01]  /*72b0*/  @P6 SYNCS.ARRIVE.TRANS64.RED.A1T0 RZ, [R74+URZ], RZ ;  /* 0x000000ff4aff69a7 */ /* 0x0005e200081004ff */
[----:B------:R-:W-:Y:S01]  /*72c0*/  BSSY B1, `(.L_x_109) ;  /* 0x0000018000017945 */ /* 0x000fe20003800000 */
[----:B------:R-:W3:Y:S02]  /*72d0*/  @P6 SYNCS.PHASECHK.TRANS64.TRYWAIT P0, [R0+URZ+0x40], R2 ;  /* 0x00004002000065a7 */ /* 0x000ee400080011ff */
[----:B---3--:R-:W-:Y:S01]  /*72e0*/  @P6 SEL R67, RZ, 0x1, !P0 ;  /* 0x00000001ff436807 */ /* 0x008fe20004000000 */
[----:B--2---:R-:W-:Y:S06]  /*72f0*/  @!P6 BRA `(.L_x_110) ;  /* 0x000000000050e947 */ /* 0x004fec0003800000 */
        /* <DEDUP_REMOVED lines=8> */
[----:B------:R-:W-:Y:S04]  /*7380*/  SHF.L.U32 R5, R98, 0x1f, RZ ;  /* 0x0000001f62057819 */ /* 0x000fe800000006ff */
[----:B------:R-:W2:Y:S02]  /*7390*/  SYNCS.PHASECHK.TRANS64.TRYWAIT P0, [R0+URZ+0x40], R5 ;  /* 0x00004005000075a7 */ /* 0x000ea400080011ff */
[----:B--2---:R-:W-:Y:S05]  /*73a0*/  @!P0 BRA `(.L_x_113) ;  /* 0x0000002400708947 */ /* 0x004fea0003800000 */
.L_x_112:
[----:B------:R-:W-:Y:S05]  /*73b0*/  BSYNC B0 ;  /* 0x0000000000007941 */ /* 0x000fea0003800000 */
.L_x_111:
[----:B------:R-:W-:Y:S02]  /*73c0*/  ISETP.NE.AND P0, PT, R72, RZ, PT ;  /* 0x000000ff4800720c */ /* 0x000fe40003f05270 */
[----:B------:R-:W-:Y:S11]  /*73d0*/  IADD3 R65, PT, PT, R65, 0x1, RZ ;  /* 0x0000000141417810 */ /* 0x000ff60007ffe0ff */
[----:B--2---:R-:W-:Y:S01]  /*73e0*/  @P0 IMAD.IADD R0, R99, 0x1, R2 ;  /* 0x0000000163000824 */ /* 0x004fe200078e0202 */
[----:B------:R-:W-:Y:S05]  /*73f0*/  @P0 WARPSYNC.ALL ;  /* 0x0000000000000948 */ /* 0x000fea0003800000 */
[----:B------:R2:W3:Y:S04]  /*7400*/  @P0 LDSM.16.M88.4 R56, [R4+UR48+0x400] ;  /* 0x000400300438083b */ /* 0x0004e80008000200 */
[----:B------:R2:W4:Y:S04]  /*7410*/  @P0 LDSM.16.M88.4 R60, [R3+0x400] ;  /* 0x00040000033c083b */ /* 0x0005280000000200 */
[----:B------:R2:W1:Y:S04]  /*7420*/  @P0 LDSM.16.M88.4 R68, [R2+0x400] ;  /* 0x000400000244083b */ /* 0x0004680000000200 */
[----:B------:R2:W1:Y:S02]  /*7430*/  @P0 LDSM.16.M88.4 R76, [R0+0x400] ;  /* 0x00040000004c083b */ /* 0x0004640000000200 */
.L_x_110:
[----:B------:R-:W-:Y:S05]  /*7440*/  BSYNC B1 ;  /* 0x0000000000017941 */ /* 0x000fea0003800000 */
.L_x_109:
[----:B--2---:R-:W-:Y:S05]  /*7450*/  VIADD R0, R48, 0x80 ;  /* 0x0000008030007836 */ /* 0x004fea0000000000 */
        /* <DEDUP_REMOVED lines=20> */
.L_x_114:
[----:B------:R-:W-:Y:S05]  /*75a0*/  WARPSYNC.ALL ;  /* 0x0000000000007948 */ /* 0x000fea0003800000 */
[----:B------:R-:W-:Y:S01]  /*75b0*/  R2UR UR4, R48 ;  /* 0x00000000300472ca */ /* 0x000fe200000e0000 */
[--C-:B---3--:R-:W-:Y:S01]  /*75c0*/  HADD2.F32 R3, -RZ, R56.reuse.H0_H0 ;  /* 0x20000038ff037230 */ /* 0x108fe20000004100 */
        /* <DEDUP_REMOVED lines=35> */
[--C-:B----4-:R-:W-:Y:S01]  /*7800*/  HADD2.F32 R0, -RZ, R60.reuse.H0_H0 ;  /* 0x2000003cff007230 */ /* 0x110fe20000004100 */
        /* <DEDUP_REMOVED lines=107> */
.L_x_116:
[----:B------:R-:W-:Y:S05]  /*7ec0*/  BSYNC.RECONVERGENT B0 ;  /* 0x0000000000007941 */ /* 0x000fea0003800200 */
.L_x_115:
        /* <DEDUP_REMOVED lines=20> */
.L_x_120:
[----:B------:R-:W-:Y:S05]  /*8010*/  BSYNC B0 ;  /* 0x0000000000007941 */ /* 0x000fea0003800000 */
.L_x_119:
[----:B------:R-:W-:Y:S11]  /*8020*/  ISETP.NE.AND P0, PT, R72, RZ, PT ;  /* 0x000000ff4800720c */ /* 0x000ff60003f05270 */
[----:B------:R-:W-:Y:S02]  /*8030*/  @!UPT UIADD3 URZ, UPT, UPT, URZ, URZ, URZ ;  /* 0x000000fffffff290 */ /* 0x000fe4000fffe0ff */
[----:B--2---:R-:W-:Y:S01]  /*8040*/  @P0 IADD3 R0, PT, PT, R99, R73, RZ ;  /* 0x0000004963000210 */ /* 0x004fe20007ffe0ff */
[----:B------:R-:W-:Y:S05]  /*8050*/  @P0 WARPSYNC.ALL ;  /* 0x0000000000000948 */ /* 0x000fea0003800000 */
[----:B------:R2:W3:Y:S04]  /*8060*/  @P0 LDSM.16.M88.4 R56, [R65+UR48+0x400] ;  /* 0x000400304138083b */ /* 0x0004e80008000200 */
[----:B------:R2:W4:Y:S04]  /*8070*/  @P0 LDSM.16.M88.4 R60, [R3+0x400] ;  /* 0x00040000033c083b */ /* 0x0005280000000200 */
[----:B------:R2:W1:Y:S04]  /*8080*/  @P0 LDSM.16.M88.4 R68, [R73+0x400] ;  /* 0x000400004944083b */ /* 0x0004680000000200 */
[----:B------:R2:W1:Y:S02]  /*8090*/  @P0 LDSM.16.M88.4 R76, [R0+0x400] ;  /* 0x00040000004c083b */ /* 0x0004640000000200 */
.L_x_118:
[----:B------:R-:W-:Y:S05]  /*80a0*/  BSYNC B1 ;  /* 0x0000000000017941 */ /* 0x000fea0003800000 */
.L_x_117:
        /* <DEDUP_REMOVED lines=21> */
.L_x_122:
[----:B------:R-:W-:Y:S01]  /*8200*/  ISETP.NE.AND P0, PT, R101, RZ, PT ;  /* 0x000000ff6500720c */ /* 0x000fe20003f05270 */
[----:B------:R-:W-:Y:S05]  /*8210*/  WARPSYNC.ALL ;  /* 0x0000000000007948 */ /* 0x000fea0003800000 */
[----:B------:R-:W-:Y:S01]  /*8220*/  R2UR UR4, R48 ;  /* 0x00000000300472ca */ /* 0x000fe200000e0000 */
[--C-:B---3--:R-:W-:Y:S01]  /*8230*/  HADD2.F32 R0, -RZ, R56.reuse.H0_H0 ;  /* 0x20000038ff007230 */ /* 0x108fe20000004100 */
[----:B------:R-:W-:Y:S01]  /*8240*/  R2UR UR5, R64 ;  /* 0x00000000400572ca */ /* 0x000fe200000e0000 */
[----:B------:R-:W-:Y:S01]  /*8250*/  HADD2.F32 R2, -RZ, R56.H1_H1 ;  /* 0x30000038ff027230 */ /* 0x000fe20000004100 */
[----:B------:R-:W-:Y:S01]  /*8260*/  BSSY.RECONVERGENT B0, `(.L_x_123) ;  /* 0x0000089000007945 */ /* 0x000fe20003800200 */
[--C-:B------:R-:W-:Y:S02]  /*8270*/  HADD2.F32 R3, -RZ, R57.reuse.H0_H0 ;  /* 0x20000039ff037230 */ /* 0x100fe40000004100 */
[----:B------:R-:W-:Y:S02]  /*8280*/  HADD2.F32 R48, -RZ, R57.H1_H1 ;  /* 0x30000039ff307230 */ /* 0x000fe40000004100 */
[--C-:B------:R-:W-:Y:S02]  /*8290*/  HADD2.F32 R50, -RZ, R58.reuse.H0_H0 ;  /* 0x2000003aff327230 */ /* 0x100fe40000004100 */
[----:B------:R-:W-:Y:S02]  /*82a0*/  HADD2.F32 R51, -RZ, R58.H1_H1 ;  /* 0x3000003aff337230 */ /* 0x000fe40000004100 */
[----:B-1----:R-:W1:Y:S01]  /*82b0*/  LDTM.16dp256bit.x8 R4, tmem[UR4+0xc0] ;  /* 0x0000c004000479ee */ /* 0x002e6200081a0000 */
[----:B------:R-:W-:Y:S01]  /*82c0*/  NOP ;  /* 0x0000000000007918 */ /* 0x000fe20000000000 */
[----:B------:R-:W-:Y:S01]  /*82d0*/  UIADD3 UR5, UPT, UPT, UR5, 0xd0, URZ ;  /* 0x000000d005057890 */ /* 0x000fe2000fffe0ff */
[--C-:B------:R-:W-:Y:S02]  /*82e0*/  HADD2.F32 R52, -RZ, R59.reuse.H0_H0 ;  /* 0x2000003bff347230 */ /* 0x100fe40000004100 */
[----:B------:R-:W-:Y:S01]  /*82f0*/  HADD2.F32 R53, -RZ, R59.H1_H1 ;  /* 0x3000003bff357230 */ /* 0x000fe20000004100 */
[----:B------:R-:W-:Y:S01]  /*8300*/  UPRMT UR5, UR37, 0x654, UR5 ;  /* 0x0000065425057896 */ /* 0x000fe20008000005 */
[--C-:B----4-:R-:W-:Y:S02]  /*8310*/  HADD2.F32 R54, -RZ, R60.reuse.H0_H0 ;  /* 0x2000003cff367230 */ /* 0x110fe40000004100 */
[----:B------:R-:W-:Y:S02]  /*8320*/  HADD2.F32 R55, -RZ, R60.H1_H1 ;  /* 0x3000003cff377230 */ /* 0x000fe40000004100 */
[--C-:B------:R-:W-:Y:S02]  /*8330*/  HADD2.F32 R56, -RZ, R61.reuse.H0_H0 ;  /* 0x2000003dff387230 */ /* 0x100fe40000004100 */
[----:B------:R-:W-:Y:S02]  /*8340*/  HADD2.F32 R57, -RZ, R61.H1_H1 ;  /* 0x3000003dff397230 */ /* 0x000fe40000004100 */
[----:B-1----:R-:W-:Y:S01]  /*8350*/  SYNCS.ARRIVE.TRANS64.RED.A1T0 RZ, [UR5], RZ ;  /* 0x000000ffffff79a7 */ /* 0x002fe20008100405 */
[--C-:B------:R-:W-:Y:S02]  /*8360*/  HADD2.F32 R58, -RZ, R62.reuse.H0_H0 ;  /* 0x2000003eff3a7230 */ /* 0x100fe40000004100 */
[----:B------:R-:W-:Y:S02]  /*8370*/  HADD2.F32 R59, -RZ, R62.H1_H1 ;  /* 0x3000003eff3b7230 */ /* 0x000fe40000004100 */
[--C-:B------:R-:W-:Y:S02]  /*8380*/  HADD2.F32 R60, -RZ, R63.reuse.H0_H0 ;  /* 0x2000003fff3c7230 */ /* 0x100fe40000004100 */
[----:B------:R-:W-:Y:S02]  /*8390*/  HADD2.F32 R61, -RZ, R63.H1_H1 ;  /* 0x3000003fff3d7230 */ /* 0x000fe40000004100 */
[C---:B------:R-:W-:Y:S01]  /*83a0*/  FMUL R4, R47.reuse, R4 ;  /* 0x000000042f047220 */ /* 0x040fe20000400000 */
[C---:B------:R-:W-:Y:S01]  /*83b0*/  FMUL R5, R47.reuse, R5 ;  /* 0x000000052f057220 */ /* 0x040fe20000400000 */
[C---:B------:R-:W-:Y:S01]  /*83c0*/  FMUL R6, R47.reuse, R6 ;  /* 0x000000062f067220 */ /* 0x040fe20000400000 */
[----:B------:R-:W-:Y:S01]  /*83d0*/  FMUL R7, R47, R7 ;  /* 0x000000072f077220 */ /* 0x000fe20000400000 */
[C---:B------:R-:W-:Y:S01]  /*83e0*/  FFMA R4, R49.reuse, R0, R4 ;  /* 0x0000000031047223 */ /* 0x040fe20000000004 */
[C---:B------:R-:W-:Y:S01]  /*83f0*/  FFMA R5, R49.reuse, R2, R5 ;  /* 0x0000000231057223 */ /* 0x040fe20000000005 */
[C---:B------:R-:W-:Y:S01]  /*8400*/  FFMA R6, R49.reuse, R3, R6 ;  /* 0x0000000331067223 */ /* 0x040fe20000000006 */
[----:B------:R-:W-:Y:S01]  /*8410*/  FFMA R7, R49, R48, R7 ;  /* 0x0000003031077223 */ /* 0x000fe20000000007 */
[C---:B------:R-:W-:Y:S01]  /*8420*/  FMUL R8, R47.reuse, R8 ;  /* 0x000000082f087220 */ /* 0x040fe20000400000 */
[----:B------:R-:W-:Y:S01]  /*8430*/  FMUL R9, R47, R9 ;  /* 0x000000092f097220 */ /* 0x000fe20000400000 */
[----:B------:R-:W-:Y:S01]  /*8440*/  F2FP.F16.F32.PACK_AB R4, R5, R4 ;  /* 0x000000040504723e */ /* 0x000fe200000000ff */
[----:B------:R-:W-:Y:S01]  /*8450*/  FMUL R0, R47, R10 ;  /* 0x0000000a2f007220 */ /* 0x000fe20000400000 */
[----:B------:R-:W-:Y:S01]  /*8460*/  F2FP.F16.F32.PACK_AB R5, R7, R6 ;  /* 0x000000060705723e */ /* 0x000fe200000000ff */
[C---:B------:R-:W-:Y:S01]  /*8470*/  FFMA R8, R49.reuse, R50, R8 ;  /* 0x0000003231087223 */ /* 0x040fe20000000008 */
[C---:B------:R-:W-:Y:S01]  /*8480*/  FFMA R9, R49.reuse, R51, R9 ;  /* 0x0000003331097223 */ /* 0x040fe20000000009 */
[----:B------:R-:W-:Y:S01]  /*8490*/  FFMA R0, R49, R52, R0 ;  /* 0x0000003431007223 */ /* 0x000fe20000000000 */
[C---:B------:R-:W-:Y:S01]  /*84a0*/  FMUL R2, R47.reuse, R11 ;  /* 0x0000000b2f027220 */ /* 0x040fe20000400000 */
[C---:B------:R-:W-:Y:S01]  /*84b0*/  FMUL R3, R47.reuse, R12 ;  /* 0x0000000c2f037220 */ /* 0x040fe20000400000 */
[----:B------:R-:W-:Y:S01]  /*84c0*/  FMUL R10, R47, R13 ;  /* 0x0000000d2f0a7220 */ /* 0x000fe20000400000 */
[----:B------:R-:W-:Y:S01]  /*84d0*/  F2FP.F16.F32.PACK_AB R6, R9, R8 ;  /* 0x000000080906723e */ /* 0x000fe200000000ff */
[C---:B------:R-:W-:Y:S01]  /*84e0*/  FFMA R2, R49.reuse, R53, R2 ;  /* 0x0000003531027223 */ /* 0x040fe20000000002 */
[C---:B------:R-:W-:Y:S01]  /*84f0*/  FFMA R3, R49.reuse, R54, R3 ;  /* 0x0000003631037223 */ /* 0x040fe20000000003 */
[----:B------:R-:W-:Y:S01]  /*8500*/  FFMA R10, R49, R55, R10 ;  /* 0x00000037310a7223 */ /* 0x000fe2000000000a */
[C---:B------:R-:W-:Y:S01]  /*8510*/  FMUL R11, R47.reuse, R14 ;  /* 0x0000000e2f0b7220 */ /* 0x040fe20000400000 */
[C---:B------:R-:W-:Y:S01]  /*8520*/  FMUL R15, R47.reuse, R15 ;  /* 0x0000000f2f0f7220 */ /* 0x040fe20000400000 */
[----:B------:R-:W-:Y:S01]  /*8530*/  F2FP.F16.F32.PACK_AB R7, R2, R0 ;  /* 0x000000000207723e */ /* 0x000fe200000000ff */
[----:B------:R-:W-:Y:S01]  /*8540*/  FMUL R12, R47, R16 ;  /* 0x000000102f0c7220 */ /* 0x000fe20000400000 */
[----:B------:R-:W-:Y:S01]  /*8550*/  F2FP.F16.F32.PACK_AB R8, R10, R3 ;  /* 0x000000030a08723e */ /* 0x000fe200000000ff */
[C---:B------:R-:W-:Y:S01]  /*8560*/  FFMA R11, R49.reuse, R56, R11 ;  /* 0x00000038310b7223 */ /* 0x040fe2000000000b */
[C---:B------:R-:W-:Y:S01]  /*8570*/  FFMA R15, R49.reuse, R57, R15 ;  /* 0x00000039310f7223 */ /* 0x040fe2000000000f */
[----:B------:R1:W-:Y:S01]  /*8580*/  STSM.16.M88.4 [R107+0x6400], R4 ;  /* 0x006400046b007844 */ /* 0x0003e20000000200 */
[----:B------:R-:W-:Y:S01]  /*8590*/  FFMA R12, R49, R58, R12 ;  /* 0x0000003a310c7223 */ /* 0x000fe2000000000c */
[C---:B------:R-:W-:Y:S01]  /*85a0*/  FMUL R13, R47.reuse, R17 ;  /* 0x000000112f0d7220 */ /* 0x040fe20000400000 */
[----:B------:R-:W-:Y:S01]  /*85b0*/  FMUL R14, R47, R18 ;  /* 0x000000122f0e7220 */ /* 0x000fe20000400000 */
[----:B------:R-:W-:Y:S01]  /*85c0*/  F2FP.F16.F32.PACK_AB R9, R15, R11 ;  /* 0x0000000b0f09723e */ /* 0x000fe200000000ff */
[--C-:B------:R-:W-:Y:S02]  /*85d0*/  HADD2.F32 R62, -RZ, R68.reuse.H0_H0 ;  /* 0x20000044ff3e7230 */ /* 0x100fe40000004100 */
[C---:B------:R-:W-:Y:S01]  /*85e0*/  FFMA R13, R49.reuse, R59, R13 ;  /* 0x0000003b310d7223 */ /* 0x040fe2000000000d */
[----:B------:R-:W-:Y:S01]  /*85f0*/  FFMA R14, R49, R60, R14 ;  /* 0x0000003c310e7223 */ /* 0x000fe2000000000e */
[C---:B------:R-:W-:Y:S01]  /*8600*/  FMUL R19, R47.reuse, R19 ;  /* 0x000000132f137220 */ /* 0x040fe20000400000 */
[----:B------:R-:W-:Y:S02]  /*8610*/  HADD2.F32 R63, -RZ, R68.H1_H1 ;  /* 0x30000044ff3f7230 */ /* 0x000fe40000004100 */
[----:B------:R-:W-:Y:S01]  /*8620*/  FMUL R16, R47, R20 ;  /* 0x000000142f107220 */ /* 0x000fe20000400000 */
[----:B------:R-:W-:Y:S01]  /*8630*/  F2FP.F16.F32.PACK_AB R10, R13, R12 ;  /* 0x0000000c0d0a723e */ /* 0x000fe200000000ff */
[C---:B------:R-:W-:Y:S01]  /*8640*/  FFMA R19, R49.reuse, R61, R19 ;  /* 0x0000003d31137223 */ /* 0x040fe20000000013 */
[--C-:B------:R-:W-:Y:S02]  /*8650*/  HADD2.F32 R64, -RZ, R69.reuse.H0_H0 ;  /* 0x20000045ff407230 */ /* 0x100fe40000004100 */
[----:B------:R-:W-:Y:S01]  /*8660*/  FFMA R16, R49, R62, R16 ;  /* 0x0000003e31107223 */ /* 0x000fe20000000010 */
[----:B------:R-:W-:Y:S01]  /*8670*/  FMUL R17, R47, R21 ;  /* 0x000000152f117220 */ /* 0x000fe20000400000 */
[----:B------:R-:W-:Y:S01]  /*8680*/  HADD2.F32 R65, -RZ, R69.H1_H1 ;  /* 0x30000045ff417230 */ /* 0x000fe20000004100 */
[----:B------:R-:W-:Y:S01]  /*8690*/  F2FP.F16.F32.PACK_AB R11, R19, R14 ;  /* 0x0000000e130b723e */ /* 0x000fe200000000ff */
[----:B------:R-:W-:Y:S01]  /*86a0*/  FMUL R18, R47, R22 ;  /* 0x000000162f127220 */ /* 0x000fe20000400000 */
[----:B------:R-:W-:Y:S01]  /*86b0*/  FFMA R17, R49, R63, R17 ;  /* 0x0000003f31117223 */ /* 0x000fe20000000011 */
[--C-:B------:R-:W-:Y:S02]  /*86c0*/  HADD2.F32 R66, -RZ, R70.reuse.H0_H0 ;  /* 0x20000046ff427230 */ /* 0x100fe40000004100 */
[----:B------:R-:W-:Y:S01]  /*86d0*/  FMUL R23, R47, R23 ;  /* 0x000000172f177220 */ /* 0x000fe20000400000 */
[----:B------:R1:W-:Y:S01]  /*86e0*/  STSM.16.M88.4 [R106+0x6400], R8 ;  /* 0x006400086a007844 */ /* 0x0003e20000000200 */
[----:B------:R-:W-:Y:S01]  /*86f0*/  FFMA R18, R49, R64, R18 ;  /* 0x0000004031127223 */ /* 0x000fe20000000012 */
[----:B------:R-:W-:Y:S01]  /*8700*/  F2FP.F16.F32.PACK_AB R16, R17, R16 ;  /* 0x000000101110723e */ /* 0x000fe200000000ff */
[----:B------:R-:W-:Y:S01]  /*8710*/  FFMA R23, R49, R65, R23 ;  /* 0x0000004131177223 */ /* 0x000fe20000000017 */
[----:B------:R-:W-:Y:S02]  /*8720*/  HADD2.F32 R67, -RZ, R70.H1_H1 ;  /* 0x30000046ff437230 */ /* 0x000fe40000004100 */
[C---:B------:R-:W-:Y:S01]  /*8730*/  FMUL R20, R47.reuse, R24 ;  /* 0x000000182f147220 */ /* 0x040fe20000400000 */
[--C-:B------:R-:W-:Y:S02]  /*8740*/  HADD2.F32 R68, -RZ, R71.reuse.H0_H0 ;  /* 0x20000047ff447230 */ /* 0x100fe40000004100 */
[----:B------:R-:W-:Y:S01]  /*8750*/  FMUL R21, R47, R25 ;  /* 0x000000192f157220 */ /* 0x000fe20000400000 */
[----:B------:R-:W-:Y:S01]  /*8760*/  F2FP.F16.F32.PACK_AB R17, R23, R18 ;  /* 0x000000121711723e */ /* 0x000fe200000000ff */
[C---:B------:R-:W-:Y:S01]  /*8770*/  FFMA R20, R49.reuse, R66, R20 ;  /* 0x0000004231147223 */ /* 0x040fe20000000014 */
[----:B------:R-:W-:Y:S02]  /*8780*/  HADD2.F32 R69, -RZ, R71.H1_H1 ;  /* 0x30000047ff457230 */ /* 0x000fe40000004100 */
[----:B------:R-:W-:Y:S01]  /*8790*/  FFMA R21, R49, R67, R21 ;  /* 0x0000004331157223 */ /* 0x000fe20000000015 */
[C---:B------:R-:W-:Y:S01]  /*87a0*/  FMUL R22, R47.reuse, R26 ;  /* 0x0000001a2f167220 */ /* 0x040fe20000400000 */
[--C-:B------:R-:W-:Y:S02]  /*87b0*/  HADD2.F32 R70, -RZ, R76.reuse.H0_H0 ;  /* 0x2000004cff467230 */ /* 0x100fe40000004100 */
[C---:B------:R-:W-:Y:S01]  /*87c0*/  FMUL R27, R47.reuse, R27 ;  /* 0x0000001b2f1b7220 */ /* 0x040fe20000400000 */
[----:B------:R-:W-:Y:S02]  /*87d0*/  HADD2.F32 R71, -RZ, R76.H1_H1 ;  /* 0x3000004cff477230 */ /* 0x000fe40000004100 */
[C---:B------:R-:W-:Y:S01]  /*87e0*/  FMUL R24, R47.reuse, R28 ;  /* 0x0000001c2f187220 */ /* 0x040fe20000400000 */
[--C-:B------:R-:W-:Y:S02]  /*87f0*/  HADD2.F32 R72, -RZ, R77.reuse.H0_H0 ;  /* 0x2000004dff487230 */ /* 0x100fe40000004100 */
[----:B------:R-:W-:Y:S01]  /*8800*/  FMUL R25, R47, R29 ;  /* 0x0000001d2f197220 */ /* 0x000fe20000400000 */
[----:B------:R-:W-:Y:S01]  /*8810*/  FFMA R22, R49, R68, R22 ;  /* 0x0000004431167223 */ /* 0x000fe20000000016 */
[----:B------:R-:W-:Y:S02]  /*8820*/  HADD2.F32 R73, -RZ, R77.H1_H1 ;  /* 0x3000004dff497230 */ /* 0x000fe40000004100 */
[----:B------:R-:W-:Y:S01]  /*8830*/  FMUL R26, R47, R30 ;  /* 0x0000001e2f1a7220 */ /* 0x000fe20000400000 */
[----:B------:R-:W-:Y:S01]  /*8840*/  FFMA R27, R49, R69, R27 ;  /* 0x00000045311b7223 */ /* 0x000fe2000000001b */
        /* <DEDUP_REMOVED lines=12> */
[----:B------:R-:W-:Y:S01]  /*8910*/  FMUL R35, R47, R35 ;  /* 0x000000232f237220 */ /* 0x000fe20000400000 */
[C---:B------:R-:W-:Y:S01]  /*8920*/  FFMA R28, R49.reuse, R74, R28 ;  /* 0x0000004a311c7223 */ /* 0x040fe2000000001c */
[C---:B------:R-:W-:Y:S01]  /*8930*/  FFMA R29, R49.reuse, R75, R29 ;  /* 0x0000004b311d7223 */ /* 0x040fe2000000001d */
[C---:B------:R-:W-:Y:S01]  /*8940*/  FFMA R30, R49.reuse, R76, R30 ;  /* 0x0000004c311e7223 */ /* 0x040fe2000000001e */
[----:B------:R-:W-:Y:S01]  /*8950*/  FFMA R35, R49, R77, R35 ;  /* 0x0000004d31237223 */ /* 0x000fe20000000023 */
[----:B------:R-:W-:Y:S02]  /*8960*/  F2FP.F16.F32.PACK_AB R18, R21, R20 ;  /* 0x000000141512723e */ /* 0x000fe400000000ff */
[----:B------:R-:W-:Y:S02]  /*8970*/  F2FP.F16.F32.PACK_AB R19, R27, R22 ;  /* 0x000000161b13723e */ /* 0x000fe400000000ff */
[----:B------:R-:W-:Y:S02]  /*8980*/  F2FP.F16.F32.PACK_AB R24, R25, R24 ;  /* 0x000000181918723e */ /* 0x000fe400000000ff */
[----:B------:R-:W-:Y:S01]  /*8990*/  F2FP.F16.F32.PACK_AB R25, R31, R26 ;  /* 0x0000001a1f19723e */ /* 0x000fe200000000ff */
[----:B------:R1:W-:Y:S01]  /*89a0*/  STSM.16.M88.4 [R108+0x6000], R16 ;  /* 0x006000106c007844 */ /* 0x0003e20000000200 */
[----:B------:R-:W-:Y:S02]  /*89b0*/  F2FP.F16.F32.PACK_AB R26, R29, R28 ;  /* 0x0000001c1d1a723e */ /* 0x000fe400000000ff */
[----:B------:R-:W-:Y:S05]  /*89c0*/  F2FP.F16.F32.PACK_AB R27, R35, R30 ;  /* 0x0000001e231b723e */ /* 0x000fea00000000ff */
        /* <DEDUP_REMOVED lines=18> */
.L_x_124:
[----:B------:R-:W-:Y:S05]  /*8af0*/  BSYNC.RECONVERGENT B0 ;  /* 0x0000000000007941 */ /* 0x000fea0003800200 */
.L_x_123:
[----:B------:R-:W-:Y:S01]  /*8b00*/  BAR.SYNC.DEFER_BLOCKING 0x1, 0x80 ;  /* 0x0042000000007b1d */ /* 0x000fe20000010000 */
[----:B------:R-:W-:Y:S01]  /*8b10*/  UISETP.NE.AND UP0, UPT, UR49, -0x4, UPT ;  /* 0xfffffffc3100788c */ /* 0x000fe2000bf05270 */
[----:B------:R-:W-:Y:S08]  /*8b20*/  IADD3 R45, PT, PT, R45, 0x1, RZ ;  /* 0x000000012d2d7810 */ /* 0x000ff00007ffe0ff */
[----:B------:R-:W-:Y:S05]  /*8b30*/  BRA.U !UP0, `(.L_x_125) ;  /* 0x0000000108287547 */ /* 0x000fea000b800000 */
[----:B------:R-:W-:Y:S01]  /*8b40*/  ISETP.NE.AND P0, PT, R105, RZ, PT ;  /* 0x000000ff6900720c */ /* 0x000fe20003f05270 */
[----:B------:R-:W-:Y:S01]  /*8b50*/  IMAD.U32 R2, RZ, RZ, UR51 ;  /* 0x00000033ff027e24 */ /* 0x000fe2000f8e00ff */
[----:B------:R-:W-:Y:S01]  /*8b60*/  UIADD3 UR51, UPT, UPT, UR51, 0x1, URZ ;  /* 0x0000000133337890 */ /* 0x000fe2000fffe0ff */
[----:B------:R-:W-:Y:S03]  /*8b70*/  IMAD.U32 R0, RZ, RZ, UR37 ;  /* 0x00000025ff007e24 */ /* 0x000fe6000f8e00ff */
[----:B------:R-:W-:Y:S04]  /*8b80*/  UISETP.NE.AND UP0, UPT, UR51, 0x4, UPT ;  /* 0x000000043300788c */ /* 0x000fe8000bf05270 */
[----:B------:R-:W-:Y:S03]  /*8b90*/  USEL UR51, UR51, URZ, UP0 ;  /* 0x000000ff33337287 */ /* 0x000fe60008000000 */
[----:B------:R-:W-:Y:S05]  /*8ba0*/  @P0 LEA R2, R2, UR48, 0x3 ;  /* 0x0000003002020c11 */ /* 0x000fea000f8e18ff */
[----:B------:R-:W-:Y:S05]  /*8bb0*/  @P0 VIADD R2, R2, 0x60 ;  /* 0x0000006002020836 */ /* 0x000fea0000000000 */
[----:B------:R-:W-:Y:S04]  /*8bc0*/  @P0 PRMT R0, R0, 0x654, R2 ;  /* 0x0000065400000816 */ /* 0x000fe80000000002 */
[----:B------:R2:W-:Y:S03]  /*8bd0*/  @P0 SYNCS.ARRIVE.TRANS64.RED.A1T0 RZ, [R0+URZ], RZ ;  /* 0x000000ff00ff09a7 */ /* 0x0005e600081004ff */
.L_x_125:
[----:B------:R-:W-:Y:S01]  /*8be0*/  ISETP.NE.AND P2, PT, R102, RZ, PT ;  /* 0x000000ff6600720c */ /* 0x000fe20003f45270 */
[----:B------:R-:W-:Y:S01]  /*8bf0*/  UIADD3 UR49, UPT, UPT, UR49, 0x4, URZ ;  /* 0x0000000431317890 */ /* 0x000fe2000fffe0ff */
[----:B------:R-:W-:Y:S01]  /*8c00*/  ISETP.NE.AND P0, PT, R104, 0x2, PT ;  /* 0x000000026800780c */ /* 0x000fe20003f05270 */
[----:B------:R-:W-:Y:S01]  /*8c10*/  IMAD.IADD R14, R43, 0x1, R86 ;  /* 0x000000012b0e7824 */ /* 0x000fe200078e0256 */
[----:B------:R-:W-:Y:S01]  /*8c20*/  ISETP.NE.AND P1, PT, R45, 0x4, PT ;  /* 0x000000042d00780c */ /* 0x000fe20003f25270 */
[----:B------:R-:W-:Y:S01]  /*8c30*/  IMAD.IADD R15, R44, 0x1, R87 ;  /* 0x000000012c0f7824 */ /* 0x000fe200078e0257 */
[----:B------:R-:W-:Y:S02]  /*8c40*/  SEL R2, RZ, 0x1, P0 ;  /* 0x00000001ff027807 */ /* 0x000fe40000000000 */
[----:B--2---:R-:W-:Y:S02]  /*8c50*/  SEL R0, RZ, 0x1, P1 ;  /* 0x00000001ff007807 */ /* 0x004fe40000800000 */
[----:B------:R-:W-:Y:S02]  /*8c60*/  LOP3.LUT R96, R96, R2, RZ, 0x3c, !PT ;  /* 0x0000000260607212 */ /* 0x000fe400078e3cff */
[----:B------:R-:W-:Y:S02]  /*8c70*/  LOP3.LUT R97, R97, R0, RZ, 0x3c, !PT ;  /* 0x0000000061617212 */ /* 0x000fe400078e3cff */
[----:B------:R-:W-:Y:S02]  /*8c80*/  @P2 R2UR UR36, R95 ;  /* 0x000000005f2422ca */ /* 0x000fe400000e0000 */
[----:B------:R-:W-:Y:S02]  /*8c90*/  SEL R104, R104, RZ, P0 ;  /* 0x000000ff68687207 */ /* 0x000fe40000000000 */
[----:B------:R-:W-:Y:S01]  /*8ca0*/  SEL R45, R45, RZ, P1 ;  /* 0x000000ff2d2d7207 */ /* 0x000fe20000800000 */
[----:B------:R-:W-:Y:S10]  /*8cb0*/  @P2 BRA `(.L_x_126) ;  /* 0xffffffc000082947 */ /* 0x000ff4000383ffff */
[----:B------:R-:W-:-:S09]  /*8cc0*/  UISETP.NE.AND UP0, UPT, UR50, URZ, UPT ;  /* 0x000000ff3200728c */ /* 0x000fd2000bf05270 */
[----:B------:R-:W-:Y:S05]  /*8cd0*/  BRA.U !UP0, `(.L_x_127) ;  /* 0x0000000108487547 */ /* 0x000fea000b800000 */
[----:B------:R-:W2:Y:S02]  /*8ce0*/  LDCU.64 UR4, c[0x0][0x890] ;  /* 0x00011200ff0477ac */ /* 0x000ea40008000a00 */
[----:B--2---:R-:W-:-:S04]  /*8cf0*/  UISETP.NE.U32.AND UP0, UPT, UR4, URZ, UPT ;  /* 0x000000ff0400728c */ /* 0x004fc8000bf05070 */
[----:B------:R-:W-:-:S09]  /*8d00*/  UISETP.NE.AND.EX UP0, UPT, UR5, URZ, UPT, UP0 ;  /* 0x000000ff0500728c */ /* 0x000fd2000bf05300 */
[----:B------:R-:W-:Y:S05]  /*8d10*/  BRA.U UP0, `(.L_x_128) ;  /* 0x00000001000c7547 */ /* 0x000fea000b800000 */
[----:B------:R-:W-:-:S13]  /*8d20*/  FSETP.NEU.AND P0, PT, R49, RZ, PT ;  /* 0x000000ff3100720b */ /* 0x000fda0003f0d000 */
[----:B------:R-:W-:Y:S05]  /*8d30*/  @!P0 EXIT ;  /* 0x000000000000894d */ /* 0x000fea0003800000 */
[----:B------:R-:W-:Y:S05]  /*8d40*/  BRA `(.L_x_127) ;  /* 0x00000000002c7947 */ /* 0x000fea0003800000 */
.L_x_128:
[----:B------:R-:W-:Y:S01]  /*8d50*/  ISETP.NE.AND P0, PT, R103, RZ, PT ;  /* 0x000000ff6700720c */ /* 0x000fe20003f05270 */
[----:B------:R-:W-:-:S12]  /*8d60*/  BSSY.RECONVERGENT B0, `(.L_x_127) ;  /* 0x0000009000007945 */ /* 0x000fd80003800200 */
[----:B------:R-:W-:Y:S05]  /*8d70*/  @P0 BRA `(.L_x_129) ;  /* 0x0000000000140947 */ /* 0x000fea0003800000 */
[----:B------:R-:W2:Y:S02]  /*8d80*/  LDCU.64 UR4, c[0x0][0x888] ;  /* 0x00011100ff0477ac */ /* 0x000ea40008000a00 */
[----:B--2---:R-:W-:-:S04]  /*8d90*/  ISETP.NE.U32.AND P0, PT, RZ, UR4, PT ;  /* 0x00000004ff007c0c */ /* 0x004fc8000bf05070 */
[----:B------:R-:W-:-:S13]  /*8da0*/  ISETP.NE.AND.EX P0, PT, RZ, UR5, PT, P0 ;  /* 0x00000005ff007c0c */ /* 0x000fda000bf05300 */
[----:B------:R-:W-:Y:S05]  /*8db0*/  @!P0 EXIT ;  /* 0x000000000000894d */ /* 0x000fea0003800000 */
[----:B------:R-:W-:Y:S05]  /*8dc0*/  BRA `(.L_x_130) ;  /* 0x0000000000087947 */ /* 0x000fea0003800000 */
.L_x_129:
[----:B------:R-:W-:-:S13]  /*8dd0*/  FSETP.NEU.AND P0, PT, R49, RZ, PT ;  /* 0x000000ff3100720b */ /* 0x000fda0003f0d000 */
[----:B------:R-:W-:Y:S05]  /*8de0*/  @!P0 EXIT ;  /* 0x000000000000894d */ /* 0x000fea0003800000 */
.L_x_130:
[----:B------:R-:W-:Y:S05]  /*8df0*/  BSYNC.RECONVERGENT B0 ;  /* 0x0000000000007941 */ /* 0x000fea0003800200 */
.L_x_127:
[----:B------:R-:W-:Y:S01]  /*8e00*/  ULEA UR4, UR51, UR48, 0x3 ;  /* 0x0000003033047291 */ /* 0x000fe2000f8e18ff */
[----:B------:R-:W-:-:S04]  /*8e10*/  DEPBAR.LE SB0, 0x0 ;  /* 0x000080000000791a */ /* 0x000fc80000000000 */
[----:B------:R-:W-:-:S04]  /*8e20*/  UIADD3 UR4, UPT, UPT, UR4, 0x60, URZ ;  /* 0x0000006004047890 */ /* 0x000fc8000fffe0ff */
[----:B------:R-:W-:-:S09]  /*8e30*/  UPRMT UR4, UR37, 0x654, UR4 ;  /* 0x0000065425047896 */ /* 0x000fd20008000004 */
[----:B------:R-:W-:Y:S01]  /*8e40*/  SYNCS.ARRIVE.TRANS64.RED.A1T0 RZ, [UR4], RZ ;  /* 0x000000ffffff79a7 */ /* 0x000fe20008100404 */
[----:B------:R-:W-:Y:S05]  /*8e50*/  EXIT ;  /* 0x000000000000794d */ /* 0x000fea0003800000 */
.L_x_19:
[----:B--2---:R2:W1:Y:S02]  /*8e60*/  SYNCS.PHASECHK.TRANS64.TRYWAIT P0, [R2+URZ+0x100], R3 ;  /* 0x00010003020075a7 */ /* 0x00446400080011ff */
[----:B-1----:R-:W-:Y:S05]  /*8e70*/  @!P0 NANOSLEEP.SYNCS 0x989680 ;  /* 0x009896800000895d */ /* 0x002fea0003900000 */
[----:B------:R-:W1:Y:S02]  /*8e80*/  @!P0 SYNCS.PHASECHK.TRANS64 P0, [R2+URZ+0x100], R3 ;  /* 0x00010003020085a7 */ /* 0x000e6400080010ff */
[----:B-1----:R-:W-:Y:S05]  /*8e90*/  @!P0 BRA `(.L_x_19) ;  /* 0xfffffffc00f08947 */ /* 0x002fea000383ffff */
[----:B------:R-:W-:Y:S05]  /*8ea0*/  BRA `(.L_x_131) ;  /* 0xffffff8400cc7947 */ /* 0x000fea000383ffff */
.L_x_22:
[----:B-1----:R-:W-:-:S07]  /*8eb0*/  MOV R2, UR33 ;  /* 0x0000002100027c02 */ /* 0x002fce0008000f00 */
.L_x_132:
[----:B-1----:R1:W2:Y:S02]  /*8ec0*/  SYNCS.PHASECHK.TRANS64.TRYWAIT P0, [R2+URZ+0x20], R4 ;  /* 0x00002004020075a7 */ /* 0x0022a400080011ff */
[----:B--2---:R-:W-:Y:S05]  /*8ed0*/  @!P0 NANOSLEEP.SYNCS 0x989680 ;  /* 0x009896800000895d */ /* 0x004fea0003900000 */
[----:B------:R-:W2:Y:S02]  /*8ee0*/  @!P0 SYNCS.PHASECHK.TRANS64 P0, [R2+URZ+0x20], R4 ;  /* 0x00002004020085a7 */ /* 0x000ea400080010ff */
[----:B--2---:R-:W-:Y:S05]  /*8ef0*/  @!P0 BRA `(.L_x_132) ;  /* 0xfffffffc00f08947 */ /* 0x004fea000383ffff */
[----:B------:R-:W-:Y:S05]  /*8f00*/  BRA `(.L_x_21) ;  /* 0xffffff88001c7947 */ /* 0x000fea000383ffff */
.L_x_28:
[----:B-1----:R-:W-:-:S07]  /*8f10*/  MOV R2, UR17 ;  /* 0x0000001100027c02 */ /* 0x002fce0008000f00 */
.L_x_133:
[----:B-1----:R1:W2:Y:S02]  /*8f20*/  SYNCS.PHASECHK.TRANS64.TRYWAIT P0, [R2+URZ+0x20], R4 ;  /* 0x00002004020075a7 */ /* 0x0022a400080011ff */
[----:B--2---:R-:W-:Y:S05]  /*8f30*/  @!P0 NANOSLEEP.SYNCS 0x989680 ;  /* 0x009896800000895d */ /* 0x004fea0003900000 */
[----:B------:R-:W2:Y:S02]  /*8f40*/  @!P0 SYNCS.PHASECHK.TRANS64 P0, [R2+URZ+0x20], R4 ;  /* 0x00002004020085a7 */ /* 0x000ea400080010ff */
[----:B--2---:R-:W-:Y:S05]  /*8f50*/  @!P0 BRA `(.L_x_133) ;  /* 0xfffffffc00f08947 */ /* 0x004fea000383ffff */
[----:B------:R-:W-:Y:S05]  /*8f60*/  BRA `(.L_x_27) ;  /* 0xffffff8800c47947 */ /* 0x000fea000383ffff */
.L_x_32:
[----:B-1----:R1:W2:Y:S02]  /*8f70*/  SYNCS.PHASECHK.TRANS64.TRYWAIT P0, [R2+URZ+0x90], R3 ;  /* 0x00009003020075a7 */ /* 0x0022a400080011ff */
[----:B--2---:R-:W-:Y:S05]  /*8f80*/  @!P0 NANOSLEEP.SYNCS 0x989680 ;  /* 0x009896800000895d */ /* 0x004fea0003900000 */
[----:B------:R-:W2:Y:S02]  /*8f90*/  @!P0 SYNCS.PHASECHK.TRANS64 P0, [R2+URZ+0x90], R3 ;  /* 0x00009003020085a7 */ /* 0x000ea400080010ff */
[----:B--2---:R-:W-:Y:S05]  /*8fa0*/  @!P0 BRA `(.L_x_32) ;  /* 0xfffffffc00f08947 */ /* 0x004fea000383ffff */
[----:B------:R-:W-:Y:S05]  /*8fb0*/  BRA `(.L_x_134) ;  /* 0xffffff8c00547947 */ /* 0x000fea000383ffff */
.L_x_36:
[----:B----4-:R-:W-:-:S07]  /*8fc0*/  MOV R0, UR5 ;  /* 0x0000000500007c02 */ /* 0x010fce0008000f00 */
.L_x_135:
[----:B-1----:R1:W2:Y:S02]  /*8fd0*/  SYNCS.PHASECHK.TRANS64.TRYWAIT P0, [R0+URZ], R2 ;  /* 0x00000002000075a7 */ /* 0x0022a400080011ff */
[----:B--2---:R-:W-:Y:S05]  /*8fe0*/  @!P0 NANOSLEEP.SYNCS 0x989680 ;  /* 0x009896800000895d */ /* 0x004fea0003900000 */
[----:B------:R-:W2:Y:S02]  /*8ff0*/  @!P0 SYNCS.PHASECHK.TRANS64 P0, [R0+URZ], R2 ;  /* 0x00000002000085a7 */ /* 0x000ea400080010ff */
[----:B--2---:R-:W-:Y:S05]  /*9000*/  @!P0 BRA `(.L_x_135) ;  /* 0xfffffffc00f08947 */ /* 0x004fea000383ffff */
[----:B------:R-:W-:Y:S05]  /*9010*/  BRA `(.L_x_136) ;  /* 0xffffff9000c47947 */ /* 0x000fea000383ffff */
.L_x_37:
[----:B----4-:R-:W-:-:S07]  /*9020*/  MOV R0, UR5 ;  /* 0x0000000500007c02 */ /* 0x010fce0008000f00 */
.L_x_137:
[----:B-1----:R1:W2:Y:S02]  /*9030*/  SYNCS.PHASECHK.TRANS64.TRYWAIT P0, [R0+URZ], R3 ;  /* 0x00000003000075a7 */ /* 0x0022a400080011ff */
[----:B--2---:R-:W-:Y:S05]  /*9040*/  @!P0 NANOSLEEP.SYNCS 0x989680 ;  /* 0x009896800000895d */ /* 0x004fea0003900000 */
[----:B------:R-:W2:Y:S02]  /*9050*/  @!P0 SYNCS.PHASECHK.TRANS64 P0, [R0+URZ], R3 ;  /* 0x00000003000085a7 */ /* 0x000ea400080010ff */
[----:B--2---:R-:W-:Y:S05]  /*9060*/  @!P0 BRA `(.L_x_137) ;  /* 0xfffffffc00f08947 */ /* 0x004fea000383ffff */
[----:B------:R-:W-:Y:S05]  /*9070*/  BRA `(.L_x_138) ;  /* 0xffffff9000d07947 */ /* 0x000fea000383ffff */
.L_x_38:
[----:B----4-:R-:W-:-:S07]  /*9080*/  MOV R0, UR5 ;  /* 0x0000000500007c02 */ /* 0x010fce0008000f00 */
.L_x_139:
[----:B-1----:R1:W2:Y:S02]  /*9090*/  SYNCS.PHASECHK.TRANS64.TRYWAIT P0, [R0+URZ], R3 ;  /* 0x00000003000075a7 */ /* 0x0022a400080011ff */
[----:B--2---:R-:W-:Y:S05]  /*90a0*/  @!P0 NANOSLEEP.SYNCS 0x989680 ;  /* 0x009896800000895d */ /* 0x004fea0003900000 */
[----:B------:R-:W2:Y:S02]  /*90b0*/  @!P0 SYNCS.PHASECHK.TRANS64 P0, [R0+URZ], R3 ;  /* 0x00000003000085a7 */ /* 0x000ea400080010ff */
[----:B--2---:R-:W-:Y:S05]  /*90c0*/  @!P0 BRA `(.L_x_139) ;  /* 0xfffffffc00f08947 */ /* 0x004fea000383ffff */
[----:B------:R-:W-:Y:S05]  /*90d0*/  BRA `(.L_x_140) ;  /* 0xffffff9000dc7947 */ /* 0x000fea000383ffff */
.L_x_41:
[----:B-1----:R1:W2:Y:S02]  /*90e0*/  SYNCS.PHASECHK.TRANS64.TRYWAIT P0, [R0+URZ+0xf0], R4 ;  /* 0x0000f004000075a7 */ /* 0x0022a400080011ff */
[----:B--2---:R-:W-:Y:S05]  /*90f0*/  @!P0 NANOSLEEP.SYNCS 0x989680 ;  /* 0x009896800000895d */ /* 0x004fea0003900000 */
[----:B------:R-:W2:Y:S02]  /*9100*/  @!P0 SYNCS.PHASECHK.TRANS64 P0, [R0+URZ+0xf0], R4 ;  /* 0x0000f004000085a7 */ /* 0x000ea400080010ff */
[----:B--2---:R-:W-:Y:S05]  /*9110*/  @!P0 BRA `(.L_x_41) ;  /* 0xfffffffc00f08947 */ /* 0x004fea000383ffff */
[----:B------:R-:W-:Y:S05]  /*9120*/  BRA `(.L_x_141) ;  /* 0xffffff9400387947 */ /* 0x000fea000383ffff */
.L_x_42:
[----:B------:R-:W-:-:S07]  /*9130*/  MOV R0, UR5 ;  /* 0x0000000500007c02 */ /* 0x000fce0008000f00 */
.L_x_142:
[----:B-1----:R1:W2:Y:S02]  /*9140*/  SYNCS.PHASECHK.TRANS64.TRYWAIT P0, [R0+URZ+0xa0], R5 ;  /* 0x0000a005000075a7 */ /* 0x0022a400080011ff */
[----:B--2---:R-:W-:Y:S05]  /*9150*/  @!P0 NANOSLEEP.SYNCS 0x989680 ;  /* 0x009896800000895d */ /* 0x004fea0003900000 */
[----:B------:R-:W2:Y:S02]  /*9160*/  @!P0 SYNCS.PHASECHK.TRANS64 P0, [R0+URZ+0xa0], R5 ;  /* 0x0000a005000085a7 */ /* 0x000ea400080010ff */
[----:B--2---:R-:W-:Y:S05]  /*9170*/  @!P0 BRA `(.L_x_142) ;  /* 0xfffffffc00f08947 */ /* 0x004fea000383ffff */
[----:B------:R-:W-:Y:S05]  /*9180*/  BRA `(.L_x_143) ;  /* 0xffffff9400487947 */ /* 0x000fea000383ffff */
.L_x_43:
[----:B-1----:R1:W2:Y:S02]  /*9190*/  SYNCS.PHASECHK.TRANS64.TRYWAIT P1, [R0+URZ+0x90], R4 ;  /* 0x00009004000075a7 */ /* 0x0022a400080211ff */
[----:B--2---:R-:W-:Y:S05]  /*91a0*/  @!P1 NANOSLEEP.SYNCS 0x989680 ;  /* 0x009896800000995d */ /* 0x004fea0003900000 */
[----:B------:R-:W2:Y:S02]  /*91b0*/  @!P1 SYNCS.PHASECHK.TRANS64 P1, [R0+URZ+0x90], R4 ;  /* 0x00009004000095a7 */ /* 0x000ea400080210ff */
[----:B--2---:R-:W-:Y:S05]  /*91c0*/  @!P1 BRA `(.L_x_43) ;  /* 0xfffffffc00f09947 */ /* 0x004fea000383ffff */
[----:B------:R-:W-:Y:S05]  /*91d0*/  BRA `(.L_x_144) ;  /* 0xffffff9400787947 */ /* 0x000fea000383ffff */
.L_x_46:
[----:B------:R-:W-:-:S07]  /*91e0*/  MOV R0, UR5 ;  /* 0x0000000500007c02 */ /* 0x000fce0008000f00 */
.L_x_145:
[----:B-1----:R1:W2:Y:S02]  /*91f0*/  SYNCS.PHASECHK.TRANS64.TRYWAIT P0, [R0+URZ+0xa0], R2 ;  /* 0x0000a002000075a7 */ /* 0x0022a400080011ff */
[----:B--2---:R-:W-:Y:S05]  /*9200*/  @!P0 NANOSLEEP.SYNCS 0x989680 ;  /* 0x009896800000895d */ /* 0x004fea0003900000 */
[----:B------:R-:W2:Y:S02]  /*9210*/  @!P0 SYNCS.PHASECHK.TRANS64 P0, [R0+URZ+0xa0], R2 ;  /* 0x0000a002000085a7 */ /* 0x000ea400080010ff */
[----:B--2---:R-:W-:Y:S05]  /*9220*/  @!P0 BRA `(.L_x_145) ;  /* 0xfffffffc00f08947 */ /* 0x004fea000383ffff */
[----:B------:R-:W-:Y:S05]  /*9230*/  BRA `(.L_x_45) ;  /* 0xffffff9400cc7947 */ /* 0x000fea000383ffff */
.L_x_53:
[----:B-1----:R1:W2:Y:S02]  /*9240*/  SYNCS.PHASECHK.TRANS64.TRYWAIT P1, [R0+URZ+0x90], R2 ;  /* 0x00009002000075a7 */ /* 0x0022a400080211ff */
[----:B--2---:R-:W-:Y:S05]  /*9250*/  @!P1 NANOSLEEP.SYNCS 0x989680 ;  /* 0x009896800000995d */ /* 0x004fea0003900000 */
[----:B------:R-:W2:Y:S02]  /*9260*/  @!P1 SYNCS.PHASECHK.TRANS64 P1, [R0+URZ+0x90], R2 ;  /* 0x00009002000095a7 */ /* 0x000ea400080210ff */
[----:B--2---:R-:W-:Y:S05]  /*9270*/  @!P1 BRA `(.L_x_53) ;  /* 0xfffffffc00f09947 */ /* 0x004fea000383ffff */
[----:B------:R-:W-:Y:S05]  /*9280*/  BRA `(.L_x_146) ;  /* 0xffffff9c003c7947 */ /* 0x000fea000383ffff */
.L_x_54:
[----:B------:R-:W-:-:S07]  /*9290*/  MOV R2, UR7 ;  /* 0x0000000700027c02 */ /* 0x000fce0008000f00 */
.L_x_147:
[----:B-1----:R1:W2:Y:S02]  /*92a0*/  SYNCS.PHASECHK.TRANS64.TRYWAIT P0, [R2+URZ+0xd0], R0 ;  /* 0x0000d000020075a7 */ /* 0x0022a400080011ff */
[----:B--2---:R-:W-:Y:S05]  /*92b0*/  @!P0 NANOSLEEP.SYNCS 0x989680 ;  /* 0x009896800000895d */ /* 0x004fea0003900000 */
[----:B------:R-:W2:Y:S02]  /*92c0*/  @!P0 SYNCS.PHASECHK.TRANS64 P0, [R2+URZ+0xd0], R0 ;  /* 0x0000d000020085a7 */ /* 0x000ea400080010ff */
[----:B--2---:R-:W-:Y:S05]  /*92d0*/  @!P0 BRA `(.L_x_147) ;  /* 0xfffffffc00f08947 */ /* 0x004fea000383ffff */
[----:B------:R-:W-:Y:S05]  /*92e0*/  BRA `(.L_x_148) ;  /* 0xffffff9c008c7947 */ /* 0x000fea000383ffff */
.L_x_57:
[----:B------:R-:W-:Y:S07]  /*92f0*/  MOV R0, UR6 ;  /* 0x0000000600007c02 */ /* 0x000fee0008000f00 */
.L_x_149:
[----:B-1----:R1:W2:Y:S02]  /*9300*/  SYNCS.PHASECHK.TRANS64.TRYWAIT P0, [R0+URZ], R2 ;  /* 0x00000002000075a7 */ /* 0x0022a400080011ff */
[----:B--2---:R-:W-:Y:S05]  /*9310*/  @!P0 NANOSLEEP.SYNCS 0x989680 ;  /* 0x009896800000895d */ /* 0x004fea0003900000 */
[----:B------:R-:W2:Y:S02]  /*9320*/  @!P0 SYNCS.PHASECHK.TRANS64 P0, [R0+URZ], R2 ;  /* 0x00000002000085a7 */ /* 0x000ea400080010ff */
[----:B--2---:R-:W-:Y:S05]  /*9330*/  @!P0 BRA `(.L_x_149) ;  /* 0xfffffffc00f08947 */ /* 0x004fea000383ffff */
[----:B------:R-:W-:Y:S05]  /*9340*/  BRA `(.L_x_56) ;  /* 0xffffff9c00a87947 */ /* 0x000fea000383ffff */
.L_x_60:
[----:B------:R-:W-:-:S07]  /*9350*/  MOV R0, UR6 ;  /* 0x0000000600007c02 */ /* 0x000fce0008000f00 */
.L_x_150:
[----:B--2---:R2:W4:Y:S02]  /*9360*/  SYNCS.PHASECHK.TRANS64.TRYWAIT P0, [R0+URZ], R2 ;  /* 0x00000002000075a7 */ /* 0x00452400080011ff */
[----:B----4-:R-:W-:Y:S05]  /*9370*/  @!P0 NANOSLEEP.SYNCS 0x989680 ;  /* 0x009896800000895d */ /* 0x010fea0003900000 */
[----:B------:R-:W4:Y:S02]  /*9380*/  @!P0 SYNCS.PHASECHK.TRANS64 P0, [R0+URZ], R2 ;  /* 0x00000002000085a7 */ /* 0x000f2400080010ff */
[----:B----4-:R-:W-:Y:S05]  /*9390*/  @!P0 BRA `(.L_x_150) ;  /* 0xfffffffc00f08947 */ /* 0x010fea000383ffff */
[----:B------:R-:W-:Y:S05]  /*93a0*/  BRA `(.L_x_151) ;  /* 0xffffffa000847947 */ /* 0x000fea000383ffff */
.L_x_61:
[----:B------:R-:W-:-:S07]  /*93b0*/  MOV R0, UR6 ;  /* 0x0000000600007c02 */ /* 0x000fce0008000f00 */
.L_x_152:
[----:B-1----:R1:W2:Y:S02]  /*93c0*/  SYNCS.PHASECHK.TRANS64.TRYWAIT P0, [R0+URZ], R3 ;  /* 0x00000003000075a7 */ /* 0x0022a400080011ff */
[----:B--2---:R-:W-:Y:S05]  /*93d0*/  @!P0 NANOSLEEP.SYNCS 0x989680 ;  /* 0x009896800000895d */ /* 0x004fea0003900000 */
[----:B------:R-:W2:Y:S02]  /*93e0*/  @!P0 SYNCS.PHASECHK.TRANS64 P0, [R0+URZ], R3 ;  /* 0x00000003000085a7 */ /* 0x000ea400080010ff */
[----:B--2---:R-:W-:Y:S05]  /*93f0*/  @!P0 BRA `(.L_x_152) ;  /* 0xfffffffc00f08947 */ /* 0x004fea000383ffff */
[----:B------:R-:W-:Y:S05]  /*9400*/  BRA `(.L_x_153) ;  /* 0xffffffa000907947 */ /* 0x000fea000383ffff */
.L_x_62:
[----:B------:R-:W-:-:S07]  /*9410*/  MOV R0, UR6 ;  /* 0x0000000600007c02 */ /* 0x000fce0008000f00 */
.L_x_154:
[----:B-1----:R1:W2:Y:S02]  /*9420*/  SYNCS.PHASECHK.TRANS64.TRYWAIT P0, [R0+URZ], R3 ;  /* 0x00000003000075a7 */ /* 0x0022a400080011ff */
[----:B--2---:R-:W-:Y:S05]  /*9430*/  @!P0 NANOSLEEP.SYNCS 0x989680 ;  /* 0x009896800000895d */ /* 0x004fea0003900000 */
[----:B------:R-:W2:Y:S02]  /*9440*/  @!P0 SYNCS.PHASECHK.TRANS64 P0, [R0+URZ], R3 ;  /* 0x00000003000085a7 */ /* 0x000ea400080010ff */
[----:B--2---:R-:W-:Y:S05]  /*9450*/  @!P0 BRA `(.L_x_154) ;  /* 0xfffffffc00f08947 */ /* 0x004fea000383ffff */
[----:B------:R-:W-:Y:S05]  /*9460*/  BRA `(.L_x_155) ;  /* 0xffffffa0009c7947 */ /* 0x000fea000383ffff */
.L_x_63:
[----:B-1----:R-:W-:-:S07]  /*9470*/  MOV R0, UR7 ;  /* 0x0000000700007c02 */ /* 0x002fce0008000f00 */
.L_x_156:
[----:B-1----:R1:W2:Y:S02]  /*9480*/  SYNCS.PHASECHK.TRANS64.TRYWAIT P0, [R0+URZ], R2 ;  /* 0x00000002000075a7 */ /* 0x0022a400080011ff */
[----:B--2---:R-:W-:Y:S05]  /*9490*/  @!P0 NANOSLEEP.SYNCS 0x989680 ;  /* 0x009896800000895d */ /* 0x004fea0003900000 */
[----:B------:R-:W2:Y:S02]  /*94a0*/  @!P0 SYNCS.PHASECHK.TRANS64 P0, [R0+URZ], R2 ;  /* 0x00000002000085a7 */ /* 0x000ea400080010ff */
[----:B--2---:R-:W-:Y:S05]  /*94b0*/  @!P0 BRA `(.L_x_156) ;  /* 0xfffffffc00f08947 */ /* 0x004fea000383ffff */
[----:B------:R-:W-:Y:S05]  /*94c0*/  BRA `(.L_x_157) ;  /* 0xffffffa000a87947 */ /* 0x000fea000383ffff */
.L_x_68:
[----:B--2---:R2:W3:Y:S02]  /*94d0*/  SYNCS.PHASECHK.TRANS64.TRYWAIT P0, [R0+URZ+0x90], R2 ;  /* 0x00009002000075a7 */ /* 0x0044e400080011ff */
[----:B---3--:R-:W-:Y:S05]  /*94e0*/  @!P0 NANOSLEEP.SYNCS 0x989680 ;  /* 0x009896800000895d */ /* 0x008fea0003900000 */
[----:B------:R-:W3:Y:S02]  /*94f0*/  @!P0 SYNCS.PHASECHK.TRANS64 P0, [R0+URZ+0x90], R2 ;  /* 0x00009002000085a7 */ /* 0x000ee400080010ff */
[----:B---3--:R-:W-:Y:S05]  /*9500*/  @!P0 BRA `(.L_x_68) ;  /* 0xfffffffc00f08947 */ /* 0x008fea000383ffff */
[----:B------:R-:W-:Y:S05]  /*9510*/  BRA `(.L_x_158) ;  /* 0xffffffa400b47947 */ /* 0x000fea000383ffff */
.L_x_71:
[----:B------:R-:W-:Y:S07]  /*9520*/  MOV R0, UR7 ;  /* 0x0000000700007c02 */ /* 0x000fee0008000f00 */
.L_x_159:
[----:B--2---:R2:W3:Y:S02]  /*9530*/  SYNCS.PHASECHK.TRANS64.TRYWAIT P0, [R0+URZ+0x88], R2 ;  /* 0x00008802000075a7 */ /* 0x0044e400080011ff */
[----:B---3--:R-:W-:Y:S05]  /*9540*/  @!P0 NANOSLEEP.SYNCS 0x989680 ;  /* 0x009896800000895d */ /* 0x008fea0003900000 */
[----:B------:R-:W3:Y:S02]  /*9550*/  @!P0 SYNCS.PHASECHK.TRANS64 P0, [R0+URZ+0x88], R2 ;  /* 0x00008802000085a7 */ /* 0x000ee400080010ff */
[----:B---3--:R-:W-:Y:S05]  /*9560*/  @!P0 BRA `(.L_x_159) ;  /* 0xfffffffc00f08947 */ /* 0x008fea000383ffff */
[----:B------:R-:W-:Y:S05]  /*9570*/  BRA `(.L_x_70) ;  /* 0xffffffa800947947 */ /* 0x000fea000383ffff */
.L_x_74:
[----:B------:R-:W-:Y:S07]  /*9580*/  MOV R0, UR7 ;  /* 0x0000000700007c02 */ /* 0x000fee0008000f00 */
.L_x_160:
[----:B-1----:R1:W2:Y:S02]  /*9590*/  SYNCS.PHASECHK.TRANS64.TRYWAIT P0, [R0+URZ+0x60], R14 ;  /* 0x0000600e000075a7 */ /* 0x0022a400080011ff */
[----:B--2---:R-:W-:Y:S05]  /*95a0*/  @!P0 NANOSLEEP.SYNCS 0x989680 ;  /* 0x009896800000895d */ /* 0x004fea0003900000 */
[----:B------:R-:W2:Y:S02]  /*95b0*/  @!P0 SYNCS.PHASECHK.TRANS64 P0, [R0+URZ+0x60], R14 ;  /* 0x0000600e000085a7 */ /* 0x000ea400080010ff */
[----:B--2---:R-:W-:Y:S05]  /*95c0*/  @!P0 BRA `(.L_x_160) ;  /* 0xfffffffc00f08947 */ /* 0x004fea000383ffff */
[----:B------:R-:W-:Y:S05]  /*95d0*/  BRA `(.L_x_161) ;  /* 0xffffffac000c7947 */ /* 0x000fea000383ffff */
.L_x_75:
[----:B------:R-:W-:Y:S07]  /*95e0*/  MOV R0, UR7 ;  /* 0x0000000700007c02 */ /* 0x000fee0008000f00 */
.L_x_162:
[----:B-1----:R1:W2:Y:S02]  /*95f0*/  SYNCS.PHASECHK.TRANS64.TRYWAIT P0, [R0+URZ+0x68], R14 ;  /* 0x0000680e000075a7 */ /* 0x0022a400080011ff */
[----:B--2---:R-:W-:Y:S05]  /*9600*/  @!P0 NANOSLEEP.SYNCS 0x989680 ;  /* 0x009896800000895d */ /* 0x004fea0003900000 */
[----:B------:R-:W2:Y:S02]  /*9610*/  @!P0 SYNCS.PHASECHK.TRANS64 P0, [R0+URZ+0x68], R14 ;  /* 0x0000680e000085a7 */ /* 0x000ea400080010ff */
[----:B--2---:R-:W-:Y:S05]  /*9620*/  @!P0 BRA `(.L_x_162) ;  /* 0xfffffffc00f08947 */ /* 0x004fea000383ffff */
[----:B------:R-:W-:Y:S05]  /*9630*/  BRA `(.L_x_163) ;  /* 0xffffffac00447947 */ /* 0x000fea000383ffff */
.L_x_76:
[----:B------:R-:W-:Y:S07]  /*9640*/  MOV R0, UR7 ;  /* 0x0000000700007c02 */ /* 0x000fee0008000f00 */
.L_x_164:
[----:B-1----:R1:W2:Y:S02]  /*9650*/  SYNCS.PHASECHK.TRANS64.TRYWAIT P0, [R0+URZ+0x70], R14 ;  /* 0x0000700e000075a7 */ /* 0x0022a400080011ff */
[----:B--2---:R-:W-:Y:S05]  /*9660*/  @!P0 NANOSLEEP.SYNCS 0x989680 ;  /* 0x009896800000895d */ /* 0x004fea0003900000 */
[----:B------:R-:W2:Y:S02]  /*9670*/  @!P0 SYNCS.PHASECHK.TRANS64 P0, [R0+URZ+0x70], R14 ;  /* 0x0000700e000085a7 */ /* 0x000ea400080010ff */
[----:B--2---:R-:W-:Y:S05]  /*9680*/  @!P0 BRA `(.L_x_164) ;  /* 0xfffffffc00f08947 */ /* 0x004fea000383ffff */
[----:B------:R-:W-:Y:S05]  /*9690*/  BRA `(.L_x_165) ;  /* 0xffffffac00887947 */ /* 0x000fea000383ffff */
.L_x_77:
[----:B------:R-:W-:Y:S07]  /*96a0*/  MOV R0, UR7 ;  /* 0x0000000700007c02 */ /* 0x000fee0008000f00 */
.L_x_166:
[----:B-1----:R1:W2:Y:S02]  /*96b0*/  SYNCS.PHASECHK.TRANS64.TRYWAIT P0, [R0+URZ+0x78], R14 ;  /* 0x0000780e000075a7 */ /* 0x0022a400080011ff */
[----:B--2---:R-:W-:Y:S05]  /*96c0*/  @!P0 NANOSLEEP.SYNCS 0x989680 ;  /* 0x009896800000895d */ /* 0x004fea0003900000 */
[----:B------:R-:W2:Y:S02]  /*96d0*/  @!P0 SYNCS.PHASECHK.TRANS64 P0, [R0+URZ+0x78], R14 ;  /* 0x0000780e000085a7 */ /* 0x000ea400080010ff */
[----:B--2---:R-:W-:Y:S05]  /*96e0*/  @!P0 BRA `(.L_x_166) ;  /* 0xfffffffc00f08947 */ /* 0x004fea000383ffff */
[----:B------:R-:W-:Y:S05]  /*96f0*/  BRA `(.L_x_167) ;  /* 0xffffffb0000c7947 */ /* 0x000fea000383ffff */
.L_x_79:
[----:B------:R-:W-:-:S07]  /*9700*/  MOV R0, UR7 ;  /* 0x0000000700007c02 */ /* 0x000fce0008000f00 */
.L_x_168:
[----:B-1----:R1:W3:Y:S02]  /*9710*/  SYNCS.PHASECHK.TRANS64.TRYWAIT P0, [R0+URZ+0x60], R2 ;  /* 0x00006002000075a7 */ /* 0x0022e400080011ff */
[----:B---3--:R-:W-:Y:S05]  /*9720*/  @!P0 NANOSLEEP.SYNCS 0x989680 ;  /* 0x009896800000895d */ /* 0x008fea0003900000 */
[----:B------:R-:W3:Y:S02]  /*9730*/  @!P0 SYNCS.PHASECHK.TRANS64 P0, [R0+URZ+0x60], R2 ;  /* 0x00006002000085a7 */ /* 0x000ee400080010ff */
[----:B---3--:R-:W-:Y:S05]  /*9740*/  @!P0 BRA `(.L_x_168) ;  /* 0xfffffffc00f08947 */ /* 0x008fea000383ffff */
[----:B------:R-:W-:Y:S05]  /*9750*/  BRA `(.L_x_169) ;  /* 0xffffffb0007c7947 */ /* 0x000fea000383ffff */
.L_x_80:
[----:B-1----:R-:W-:-:S07]  /*9760*/  MOV R0, UR7 ;  /* 0x0000000700007c02 */ /* 0x002fce0008000f00 */
.L_x_170:
[----:B-1----:R1:W3:Y:S02]  /*9770*/  SYNCS.PHASECHK.TRANS64.TRYWAIT P0, [R0+URZ+0x68], R2 ;  /* 0x00006802000075a7 */ /* 0x0022e400080011ff */
[----:B---3--:R-:W-:Y:S05]  /*9780*/  @!P0 NANOSLEEP.SYNCS 0x989680 ;  /* 0x009896800000895d */ /* 0x008fea0003900000 */
[----:B------:R-:W3:Y:S02]  /*9790*/  @!P0 SYNCS.PHASECHK.TRANS64 P0, [R0+URZ+0x68], R2 ;  /* 0x00006802000085a7 */ /* 0x000ee400080010ff */
[----:B---3--:R-:W-:Y:S05]  /*97a0*/  @!P0 BRA `(.L_x_170) ;  /* 0xfffffffc00f08947 */ /* 0x008fea000383ffff */
[----:B------:R-:W-:Y:S05]  /*97b0*/  BRA `(.L_x_171) ;  /* 0xffffffb0006c7947 */ /* 0x000fea000383ffff */
.L_x_81:
[----:B-1----:R-:W-:-:S07]  /*97c0*/  MOV R0, UR7 ;  /* 0x0000000700007c02 */ /* 0x002fce0008000f00 */
.L_x_172:
[----:B-1----:R1:W3:Y:S02]  /*97d0*/  SYNCS.PHASECHK.TRANS64.TRYWAIT P0, [R0+URZ+0x70], R2 ;  /* 0x00007002000075a7 */ /* 0x0022e400080011ff */
[----:B---3--:R-:W-:Y:S05]  /*97e0*/  @!P0 NANOSLEEP.SYNCS 0x989680 ;  /* 0x009896800000895d */ /* 0x008fea0003900000 */
[----:B------:R-:W3:Y:S02]  /*97f0*/  @!P0 SYNCS.PHASECHK.TRANS64 P0, [R0+URZ+0x70], R2 ;  /* 0x00007002000085a7 */ /* 0x000ee400080010ff */
[----:B---3--:R-:W-:Y:S05]  /*9800*/  @!P0 BRA `(.L_x_172) ;  /* 0xfffffffc00f08947 */ /* 0x008fea000383ffff */
[----:B------:R-:W-:Y:S05]  /*9810*/  BRA `(.L_x_173) ;  /* 0xffffffb0005c7947 */ /* 0x000fea000383ffff */
.L_x_83:
[----:B--2---:R2:W4:Y:S02]  /*9820*/  SYNCS.PHASECHK.TRANS64.TRYWAIT P0, [R0+URZ+0x90], R2 ;  /* 0x00009002000075a7 */ /* 0x00452400080011ff */
[----:B----4-:R-:W-:Y:S05]  /*9830*/  @!P0 NANOSLEEP.SYNCS 0x989680 ;  /* 0x009896800000895d */ /* 0x010fea0003900000 */
[----:B------:R-:W4:Y:S02]  /*9840*/  @!P0 SYNCS.PHASECHK.TRANS64 P0, [R0+URZ+0x90], R2 ;  /* 0x00009002000085a7 */ /* 0x000f2400080010ff */
[----:B----4-:R-:W-:Y:S05]  /*9850*/  @!P0 BRA `(.L_x_83) ;  /* 0xfffffffc00f08947 */ /* 0x010fea000383ffff */
[----:B------:R-:W-:Y:S05]  /*9860*/  BRA `(.L_x_174) ;  /* 0xffffffb400307947 */ /* 0x000fea000383ffff */
.L_x_94:
[----:B-1----:R-:W-:Y:S04]  /*9870*/  MOV R0, UR48 ;  /* 0x0000003000007c02 */ /* 0x002fe80008000f00 */
[----:B------:R1:W3:Y:S03]  /*9880*/  SYNCS.PHASECHK.TRANS64.TRYWAIT P1, [R0+URZ+0x40], R3 ;  /* 0x00004003000075a7 */ /* 0x0002e600080211ff */
[----:B---3--:R-:W-:Y:S05]  /*9890*/  @!P1 NANOSLEEP.SYNCS 0x989680 ;  /* 0x009896800000995d */ /* 0x008fea0003900000 */
[----:B------:R-:W3:Y:S02]  /*98a0*/  @!P1 SYNCS.PHASECHK.TRANS64 P1, [R0+URZ+0x40], R3 ;  /* 0x00004003000095a7 */ /* 0x000ee400080210ff */
[----:B---3--:R-:W-:Y:S05]  /*98b0*/  @!P1 BRA `(.L_x_94) ;  /* 0xfffffffc00ec9947 */ /* 0x008fea000383ffff */
[----:B------:R-:W-:Y:S05]  /*98c0*/  BRA `(.L_x_93) ;  /* 0xffffffc000687947 */ /* 0x000fea000383ffff */
.L_x_96:
[----:B-1----:R1:W2:Y:S02]  /*98d0*/  SYNCS.PHASECHK.TRANS64.TRYWAIT P0, [R64+URZ+0xb0], R2 ;  /* 0x0000b002400075a7 */ /* 0x0022a400080011ff */
[----:B--2---:R-:W-:Y:S05]  /*98e0*/  @!P0 NANOSLEEP.SYNCS 0x989680 ;  /* 0x009896800000895d */ /* 0x004fea0003900000 */
[----:B------:R-:W2:Y:S02]  /*98f0*/  @!P0 SYNCS.PHASECHK.TRANS64 P0, [R64+URZ+0xb0], R2 ;  /* 0x0000b002400085a7 */ /* 0x000ea400080010ff */
[----:B--2---:R-:W-:Y:S05]  /*9900*/  @!P0 BRA `(.L_x_96) ;  /* 0xfffffffc00f08947 */ /* 0x004fea000383ffff */
[----:B------:R-:W-:Y:S05]  /*9910*/  BRA `(.L_x_95) ;  /* 0xffffffc000947947 */ /* 0x000fea000383ffff */
.L_x_105:
[----:B--2---:R2:W3:Y:S02]  /*9920*/  SYNCS.PHASECHK.TRANS64.TRYWAIT P0, [R2+URZ+0x40], R0 ;  /* 0x00004000020075a7 */ /* 0x0044e400080011ff */
[----:B---3--:R-:W-:Y:S05]  /*9930*/  @!P0 NANOSLEEP.SYNCS 0x989680 ;  /* 0x009896800000895d */ /* 0x008fea0003900000 */
[----:B------:R-:W3:Y:S02]  /*9940*/  @!P0 SYNCS.PHASECHK.TRANS64 P0, [R2+URZ+0x40], R0 ;  /* 0x00004000020085a7 */ /* 0x000ee400080010ff */
[----:B---3--:R-:W-:Y:S05]  /*9950*/  @!P0 BRA `(.L_x_105) ;  /* 0xfffffffc00f08947 */ /* 0x008fea000383ffff */
[----:B------:R-:W-:Y:S05]  /*9960*/  BRA `(.L_x_104) ;  /* 0xffffffcc00787947 */ /* 0x000fea000383ffff */
.L_x_113:
[----:B--2---:R2:W3:Y:S02]  /*9970*/  SYNCS.PHASECHK.TRANS64.TRYWAIT P0, [R0+URZ+0x40], R5 ;  /* 0x00004005000075a7 */ /* 0x0044e400080011ff */
[----:B---3--:R-:W-:Y:S05]  /*9980*/  @!P0 NANOSLEEP.SYNCS 0x989680 ;  /* 0x009896800000895d */ /* 0x008fea0003900000 */
[----:B------:R-:W3:Y:S02]  /*9990*/  @!P0 SYNCS.PHASECHK.TRANS64 P0, [R0+URZ+0x40], R5 ;  /* 0x00004005000085a7 */ /* 0x000ee400080010ff */
[----:B---3--:R-:W-:Y:S05]  /*99a0*/  @!P0 BRA `(.L_x_113) ;  /* 0xfffffffc00f08947 */ /* 0x008fea000383ffff */
[----:B------:R-:W-:Y:S05]  /*99b0*/  BRA `(.L_x_112) ;  /* 0xffffffd8007c7947 */ /* 0x000fea000383ffff */
.L_x_121:
[----:B--2---:R2:W3:Y:S02]  /*99c0*/  SYNCS.PHASECHK.TRANS64.TRYWAIT P0, [R2+URZ+0x40], R0 ;  /* 0x00004000020075a7 */ /* 0x0044e400080011ff */
[----:B---3--:R-:W-:Y:S05]  /*99d0*/  @!P0 NANOSLEEP.SYNCS 0x989680 ;  /* 0x009896800000895d */ /* 0x008fea0003900000 */
[----:B------:R-:W3:Y:S02]  /*99e0*/  @!P0 SYNCS.PHASECHK.TRANS64 P0, [R2+URZ+0x40], R0 ;  /* 0x00004000020085a7 */ /* 0x000ee400080010ff */
[----:B---3--:R-:W-:Y:S05]  /*99f0*/  @!P0 BRA `(.L_x_121) ;  /* 0xfffffffc00f08947 */ /* 0x008fea000383ffff */
[----:B------:R-:W-:Y:S05]  /*9a00*/  BRA `(.L_x_120) ;  /* 0xffffffe400807947 */ /* 0x000fea000383ffff */
        .weak           $__internal_0_$__cuda_sm10x_tcgen05_guardrail_trap_col_being_dealloced_not_returned_by_alloc
        .type           $__internal_0_$__cuda_sm10x_tcgen05_guardrail_trap_col_being_dealloced_not_returned_by_alloc,@function
        .size           $__internal_0_$__cuda_sm10x_tcgen05_guardrail_trap_col_being_dealloced_not_returned_by_alloc,($__internal_1_$__cuda_sm10x_tcgen05_guardrail_trap_phase_invalid_during_alloc - $__internal_0_$__cuda_sm10x_tcgen05_guardrail_trap_col_being_dealloced_not_returned_by_alloc)
$__internal_0_$__cuda_sm10x_tcgen05_guardrail_trap_col_being_dealloced_not_returned_by_alloc:
[----:B------:R-:W-:Y:S05]  /*9a10*/  BPT.TRAP 0x1 ;  /* 0x000000040000795c */ /* 0x000fea0000300000 */
[----:B------:R-:W-:-:S04]  /*9a20*/  HFMA2 R3, -RZ, RZ, 0, 0 ;  /* 0x00000000ff037431 */ /* 0x000fc800000001ff */
[----:B------:R-:W-:Y:S05]  /*9a30*/  RET.REL.NODEC R2 `(_ZN7cutlass13device_kernelINS_4gemm6kernel13GemmUniversalIN4cute5tupleIJiiiiEEENS1_10collective13CollectiveMmaINS1_35MainloopSm100TmaUmmaWarpSpecializedILi4ELi2ELi4ENS5_IJNS4_1CILi1EEESB_SB_EEEEENS5_IJNSA_ILi64EEENSA_ILi256EEESE_EEENS_6half_tENS5_IJlSB_lEEESH_SI_NS4_8TiledMMAINS4_8MMA_AtomIJNS4_20SM100_MMA_F16BF16_SSISH_SH_fLi64ELi256ELNS4_4UMMA5MajorE0ELSN_0ELNSM_7ScaleInE0ELSO_0EEEEEENS4_6LayoutISC_NS5_IJNSA_ILi0EEESS_SS_EEEEENS5_IJNS4_10UnderscoreESV_SV_EEEEENS4_13SM90_TMA_LOADENS4_14ComposedLayoutINS4_7SwizzleILi3ELi4ELi3EEENS4_18smem_ptr_flag_bitsILi16EEENSR_INS5_IJNSA_ILi8EEESE_EEENS5_IJSE_SB_EEEEEEEvNS4_8identityESY_S18_vS19_EENS_8epilogue10collective18CollectiveEpilogueINS1B_23Sm100TmaWarpSpecializedILi4ELi2ELi32ELb1ELb0EEEJSG_NS5_IJNSR_ISE_SB_EES1G_EEESH_SI_SH_SI_NS1B_6fusion15FusionCallbacksIS1F_NS1I_17LinearCombinationISH_fSH_fLNS_15FloatRoundStyleE2EEESG_S1H_JEEENS4_5SM1004TMEM4LOAD26SM100_TMEM_LOAD_16dp256b8xESY_S18_NS4_17SM75_U32x4_LDSM_NENS4_14SM90_TMA_STOREES18_NS4_17SM90_U32x4_STSM_NENS4_39AutoVectorizingCopyWithAssumedAlignmentILi128EEEEEEvvEEEEvNT_6ParamsE) ;  /* 0xffffff6402707950 */ /* 0x000fea0003c3ffff */
        .weak           $__internal_1_$__cuda_sm10x_tcgen05_guardrail_trap_phase_invalid_during_alloc
        .type           $__internal_1_$__cuda_sm10x_tcgen05_guardrail_trap_phase_invalid_during_alloc,@function
        .size           $__internal_1_$__cuda_sm10x_tcgen05_guardrail_trap_phase_invalid_during_alloc,($__internal_2_$__cuda_sm10x_tcgen05_guardrail_trap_unallocated_columns_being_dealloced - $__internal_1_$__cuda_sm10x_tcgen05_guardrail_trap_phase_invalid_during_alloc)
$__internal_1_$__cuda_sm10x_tcgen05_guardrail_trap_phase_invalid_during_alloc:
[----:B------:R-:W-:Y:S05]  /*9a40*/  BPT.TRAP 0x1 ;  /* 0x000000040000795c */ /* 0x000fea0000300000 */
[----:B------:R-:W-:-:S04]  /*9a50*/  MOV R3, 0x0 ;  /* 0x0000000000037802 */ /* 0x000fc80000000f00 */
[----:B------:R-:W-:Y:S05]  /*9a60*/  RET.REL.NODEC R2 `(_ZN7cutlass13device_kernelINS_4gemm6kernel13GemmUniversalIN4cute5tupleIJiiiiEEENS1_10collective13CollectiveMmaINS1_35MainloopSm100TmaUmmaWarpSpecializedILi4ELi2ELi4ENS5_IJNS4_1CILi1EEESB_SB_EEEEENS5_IJNSA_ILi64EEENSA_ILi256EEESE_EEENS_6half_tENS5_IJlSB_lEEESH_SI_NS4_8TiledMMAINS4_8MMA_AtomIJNS4_20SM100_MMA_F16BF16_SSISH_SH_fLi64ELi256ELNS4_4UMMA5MajorE0ELSN_0ELNSM_7ScaleInE0ELSO_0EEEEEENS4_6LayoutISC_NS5_IJNSA_ILi0EEESS_SS_EEEEENS5_IJNS4_10UnderscoreESV_SV_EEEEENS4_13SM90_TMA_LOADENS4_14ComposedLayoutINS4_7SwizzleILi3ELi4ELi3EEENS4_18smem_ptr_flag_bitsILi16EEENSR_INS5_IJNSA_ILi8EEESE_EEENS5_IJSE_SB_EEEEEEEvNS4_8identityESY_S18_vS19_EENS_8epilogue10collective18CollectiveEpilogueINS1B_23Sm100TmaWarpSpecializedILi4ELi2ELi32ELb1ELb0EEEJSG_NS5_IJNSR_ISE_SB_EES1G_EEESH_SI_SH_SI_NS1B_6fusion15FusionCallbacksIS1F_NS1I_17LinearCombinationISH_fSH_fLNS_15FloatRoundStyleE2EEESG_S1H_JEEENS4_5SM1004TMEM4LOAD26SM100_TMEM_LOAD_16dp256b8xESY_S18_NS4_17SM75_U32x4_LDSM_NENS4_14SM90_TMA_STOREES18_NS4_17SM90_U32x4_STSM_NENS4_39AutoVectorizingCopyWithAssumedAlignmentILi128EEEEEEvvEEEEvNT_6ParamsE) ;  /* 0xffffff6402647950 */ /* 0x000fea0003c3ffff */
        .weak           $__internal_2_$__cuda_sm10x_tcgen05_guardrail_trap_unallocated_columns_being_dealloced
        .type           $__internal_2_$__cuda_sm10x_tcgen05_guardrail_trap_unallocated_columns_being_dealloced,@function
        .size           $__internal_2_$__cuda_sm10x_tcgen05_guardrail_trap_unallocated_columns_being_dealloced,(.L_x_176 - $__internal_2_$__cuda_sm10x_tcgen05_guardrail_trap_unallocated_columns_being_dealloced)
$__internal_2_$__cuda_sm10x_tcgen05_guardrail_trap_unallocated_columns_being_dealloced:
[----:B------:R-:W-:Y:S05]  /*9a70*/  BPT.TRAP 0x1 ;  /* 0x000000040000795c */ /* 0x000fea0000300000 */
[----:B------:R-:W-:-:S04]  /*9a80*/  HFMA2 R3, -RZ, RZ, 0, 0 ;  /* 0x00000000ff037431 */ /* 0x000fc800000001ff */
[----:B------:R-:W-:Y:S05]  /*9a90*/  RET.REL.NODEC R2 `(_ZN7cutlass13device_kernelINS_4gemm6kernel13GemmUniversalIN4cute5tupleIJiiiiEEENS1_10collective13CollectiveMmaINS1_35MainloopSm100TmaUmmaWarpSpecializedILi4ELi2ELi4ENS5_IJNS4_1CILi1EEESB_SB_EEEEENS5_IJNSA_ILi64EEENSA_ILi256EEESE_EEENS_6half_tENS5_IJlSB_lEEESH_SI_NS4_8TiledMMAINS4_8MMA_AtomIJNS4_20SM100_MMA_F16BF16_SSISH_SH_fLi64ELi256ELNS4_4UMMA5MajorE0ELSN_0ELNSM_7ScaleInE0ELSO_0EEEEEENS4_6LayoutISC_NS5_IJNSA_ILi0EEESS_SS_EEEEENS5_IJNS4_10UnderscoreESV_SV_EEEEENS4_13SM90_TMA_LOADENS4_14ComposedLayoutINS4_7SwizzleILi3ELi4ELi3EEENS4_18smem_ptr_flag_bitsILi16EEENSR_INS5_IJNSA_ILi8EEESE_EEENS5_IJSE_SB_EEEEEEEvNS4_8identityESY_S18_vS19_EENS_8epilogue10collective18CollectiveEpilogueINS1B_23Sm100TmaWarpSpecializedILi4ELi2ELi32ELb1ELb0EEEJSG_NS5_IJNSR_ISE_SB_EES1G_EEESH_SI_SH_SI_NS1B_6fusion15FusionCallbacksIS1F_NS1I_17LinearCombinationISH_fSH_fLNS_15FloatRoundStyleE2EEESG_S1H_JEEENS4_5SM1004TMEM4LOAD26SM100_TMEM_LOAD_16dp256b8xESY_S18_NS4_17SM75_U32x4_LDSM_NENS4_14SM90_TMA_STOREES18_NS4_17SM90_U32x4_STSM_NENS4_39AutoVectorizingCopyWithAssumedAlignmentILi128EEEEEEvvEEEEvNT_6ParamsE) ;  /* 0xffffff6402587950 */ /* 0x000fea0003c3ffff */
.L_x_175:
[----:B------:R-:W-:-:S00]  /*9aa0*/  BRA `(.L_x_175) ;  /* 0xfffffffc00fc7947 */ /* 0x000fc0000383ffff */
[----:B------:R-:W-:-:S00]  /*9ab0*/  NOP ;  /* 0x0000000000007918 */ /* 0x000fc00000000000 */
        /* <DEDUP_REMOVED lines=12> */
.L_x_176:


//--------------------- .nv.global.init           --------------------------
	.section	.nv.global.init,"aw",@progbits
.nv.global.init:
	.type		$str$27,@object
	.size		$str$27,($str$28 - $str$27)
$str$27:
        /*0000*/ 	.byte	0x28, 0x61, 0x64, 0x64, 0x72, 0x65, 0x73, 0x73, 0x20, 0x26, 0x20, 0x6d, 0x61, 0x73, 0x6b, 0x29
        /*0010*/ 	.byte	0x20, 0x3d, 0x3d, 0x20, 0x30, 0x00
	.type		$str$28,@object
	.size		$str$28,($str$26 - $str$28)
$str$28:
        /*0016*/ 	.byte	0x2f, 0x74, 0x6d, 0x70, 0x2f, 0x63, 0x75, 0x74, 0x6c, 0x61, 0x73, 0x73, 0x5f, 0x73, 0x77, 0x65
        /*0026*/ 	.byte	0x65, 0x70, 0x5f, 0x73, 0x72, 0x63, 0x2f, 0x69, 0x6e, 0x63, 0x6c, 0x75, 0x64, 0x65, 0x2f, 0x63
        /*0036*/ 	.byte	0x75, 0x74, 0x65, 0x2f, 0x70, 0x6f, 0x69, 0x6e, 0x74, 0x65, 0x72, 0x5f, 0x66, 0x6c, 0x61, 0x67
        /*0046*/ 	.byte	0x67, 0x65, 0x64, 0x2e, 0x68, 0x70, 0x70, 0x00
	.type		$str$26,@object
	.size		$str$26,($str$25 - $str$26)
$str$26:
        /*004e*/ 	.byte	0x2f, 0x74, 0x6d, 0x70, 0x2f, 0x63, 0x75, 0x74, 0x6c, 0x61, 0x73, 0x73, 0x5f, 0x73, 0x77, 0x65
        /*005e*/ 	.byte	0x65, 0x70, 0x5f, 0x73, 0x72, 0x63, 0x2f, 0x69, 0x6e, 0x63, 0x6c, 0x75, 0x64, 0x65, 0x2f, 0x63
        /*006e*/ 	.byte	0x75, 0x74, 0x65, 0x2f, 0x61, 0x74, 0x6f, 0x6d, 0x2f, 0x63, 0x6f, 0x70, 0x79, 0x5f, 0x74, 0x72
        /*007e*/ 	.byte	0x61, 0x69, 0x74, 0x73, 0x5f, 0x73, 0x6d, 0x31, 0x30, 0x30, 0x2e, 0x68, 0x70, 0x70, 0x00
	.type		$str$25,@object
	.size		$str$25,(__unnamed_1 - $str$25)
$str$25:
        /*008d*/ 	.byte	0x28, 0x28, 0x75, 0x69, 0x6e, 0x74, 0x33, 0x32, 0x5f, 0x74, 0x28, 0x74, 0x68, 0x72, 0x65, 0x61
        /*009d*/ 	.byte	0x64, 0x49, 0x64, 0x78, 0x2e, 0x78, 0x29, 0x20, 0x2f, 0x20, 0x33, 0x32, 0x29, 0x20, 0x25, 0x20
        /*00ad*/ 	.byte	0x34, 0x29, 0x20, 0x3d, 0x3d, 0x20, 0x28, 0x28, 0x28, 0x74, 0x6d, 0x65, 0x6d, 0x5f, 0x61, 0x64
        /*00bd*/ 	.byte	0x64, 0x72, 0x20, 0x3e, 0x3e, 0x20, 0x31, 0x36, 0x29, 0x20, 0x2f, 0x20, 0x33, 0x32, 0x29, 0x20
        /*00cd*/ 	.byte	0x25, 0x20, 0x34, 0x29, 0x00
	.type		__unnamed_1,@object
	.size		__unnamed_1,(__unnamed_2 - __unnamed_1)
__unnamed_1:
        /*00d2*/ 	.byte	0x61, 0x75, 0x74, 0x6f, 0x20, 0x63, 0x75, 0x74, 0x65, 0x3a, 0x3a, 0x61, 0x73, 0x5f, 0x70, 0x6f
        /* <DEDUP_REMOVED lines=24> */
        /*0262*/ 	.byte	0x3e, 0x3e, 0x3e, 0x5d, 0x00
	.type		__unnamed_2,@object
	.size		__unnamed_2,(.L_2 - __unnamed_2)
__unnamed_2:
        /* <DEDUP_REMOVED lines=46> */
        /*0547*/ 	.byte	0x75, 0x74, 0x65, 0x3a, 0x3a, 0x43, 0x3c, 0x30, 0x3e, 0x3e, 0x3e, 0x3e, 0x5d, 0x00
.L_2:


//--------------------- .nv.shared._ZN7cutlass13device_kernelINS_4gemm6kernel13GemmUniversalIN4cute5tupleIJiiiiEEENS1_10collective13CollectiveMmaINS1_35MainloopSm100TmaUmmaWarpSpecializedILi4ELi2ELi4ENS5_IJNS4_1CILi1EEESB_SB_EEEEENS5_IJNSA_ILi64EEENSA_ILi256EEESE_EEENS_6half_tENS5_IJlSB_lEEESH_SI_NS4_8TiledMMAINS4_8MMA_AtomIJNS4_20SM100_MMA_F16BF16_SSISH_SH_fLi64ELi256ELNS4_4UMMA5MajorE0ELSN_0ELNSM_7ScaleInE0ELSO_0EEEEEENS4_6LayoutISC_NS5_IJNSA_ILi0EEESS_SS_EEEEENS5_IJNS4_10UnderscoreESV_SV_EEEEENS4_13SM90_TMA_LOADENS4_14ComposedLayoutINS4_7SwizzleILi3ELi4ELi3EEENS4_18smem_ptr_flag_bitsILi16EEENSR_INS5_IJNSA_ILi8EEESE_EEENS5_IJSE_SB_EEEEEEEvNS4_8identityESY_S18_vS19_EENS_8epilogue10collective18CollectiveEpilogueINS1B_23Sm100TmaWarpSpecializedILi4ELi2ELi32ELb1ELb0EEEJSG_NS5_IJNSR_ISE_SB_EES1G_EEESH_SI_SH_SI_NS1B_6fusion15FusionCallbacksIS1F_NS1I_17LinearCombinationISH_fSH_fLNS_15FloatRoundStyleE2EEESG_S1H_JEEENS4_5SM1004TMEM4LOAD26SM100_TMEM_LOAD_16dp256b8xESY_S18_NS4_17SM75_U32x4_LDSM_NENS4_14SM90_TMA_STOREES18_NS4_17SM90_U32x4_STSM_NENS4_39AutoVectorizingCopyWithAssumedAlignmentILi128EEEEEEvvEEEEvNT_6ParamsE --------------------------
	.section	.nv.shared._ZN7cutlass13device_kernelINS_4gemm6kernel13GemmUniversalIN4cute5tupleIJiiiiEEENS1_10collective13CollectiveMmaINS1_35MainloopSm100TmaUmmaWarpSpecializedILi4ELi2ELi4ENS5_IJNS4_1CILi1EEESB_SB_EEEEENS5_IJNSA_ILi64EEENSA_ILi256EEESE_EEENS_6half_tENS5_IJlSB_lEEESH_SI_NS4_8TiledMMAINS4_8MMA_AtomIJNS4_20SM100_MMA_F16BF16_SSISH_SH_fLi64ELi256ELNS4_4UMMA5MajorE0ELSN_0ELNSM_7ScaleInE0ELSO_0EEEEEENS4_6LayoutISC_NS5_IJNSA_ILi0EEESS_SS_EEEEENS5_IJNS4_10UnderscoreESV_SV_EEEEENS4_13SM90_TMA_LOADENS4_14ComposedLayoutINS4_7SwizzleILi3ELi4ELi3EEENS4_18smem_ptr_flag_bitsILi16EEENSR_INS5_IJNSA_ILi8EEESE_EEENS5_IJSE_SB_EEEEEEEvNS4_8identityESY_S18_vS19_EENS_8epilogue10collective18CollectiveEpilogueINS1B_23Sm100TmaWarpSpecializedILi4ELi2ELi32ELb1ELb0EEEJSG_NS5_IJNSR_ISE_SB_EES1G_EEESH_SI_SH_SI_NS1B_6fusion15FusionCallbacksIS1F_NS1I_17LinearCombinationISH_fSH_fLNS_15FloatRoundStyleE2EEESG_S1H_JEEENS4_5SM1004TMEM4LOAD26SM100_TMEM_LOAD_16dp256b8xESY_S18_NS4_17SM75_U32x4_LDSM_NENS4_14SM90_TMA_STOREES18_NS4_17SM90_U32x4_STSM_NENS4_39AutoVectorizingCopyWithAssumedAlignmentILi128EEEEEEvvEEEEvNT_6ParamsE,"aw",@nobits
	.sectionflags	@""
	.align	16
	.zero		1024


//--------------------- .nv.shared.reserved.0     --------------------------
	.section	.nv.shared.reserved.0,"aw",@nobits
	.weak		__nv_reservedSMEM_offset_0_alias
	.size		__nv_reservedSMEM_offset_0_alias, 0, 64
	.other		__nv_reservedSMEM_offset_0_alias,@"STO_CUDA_RESERVED_SHARED STV_DEFAULT"
__nv_reservedSMEM_offset_0_alias:
	.zero		0
.nv.shared.reserved.0:
	.zero		64
	.weak		__nv_reservedSMEM_tcgen05_partition
	.type		__nv_reservedSMEM_tcgen05_partition,@object
	.size		__nv_reservedSMEM_tcgen05_partition,(.L_0 - __nv_reservedSMEM_tcgen05_partition)
__nv_reservedSMEM_tcgen05_partition:
	.zero		32
.L_0:


//--------------------- .nv.global                --------------------------
	.section	.nv.global,"aw",@nobits
.nv.global:
	.type		_ZN40_INTERNAL_f0ce51a9_4_k_cu_afa13dae_343454cute1_E,@object
	.size		_ZN40_INTERNAL_f0ce51a9_4_k_cu_afa13dae_343454cute1_E,(_ZN40_INTERNAL_f0ce51a9_4_k_cu_afa13dae_343454cuda3std3__45__cpo6cbeginE - _ZN40_INTERNAL_f0ce51a9_4_k_cu_afa13dae_343454cute1_E)
_ZN40_INTERNAL_f0ce51a9_4_k_cu_afa13dae_343454cute1_E:
	.zero		1
	.type		_ZN40_INTERNAL_f0ce51a9_4_k_cu_afa13dae_343454cuda3std3__45__cpo6cbeginE,@object
	.size		_ZN40_INTERNAL_f0ce51a9_4_k_cu_afa13dae_343454cuda3std3__45__cpo6cbeginE,(_ZN40_INTERNAL_f0ce51a9_4_k_cu_afa13dae_343454cuda3std3__48in_placeE - _ZN40_INTERNAL_f0ce51a9_4_k_cu_afa13dae_343454cuda3std3__45__cpo6cbeginE)
_ZN40_INTERNAL_f0ce51a9_4_k_cu_afa13dae_343454cuda3std3__45__cpo6cbeginE:
	.zero		1
	.type		_ZN40_INTERNAL_f0ce51a9_4_k_cu_afa13dae_343454cuda3std3__48in_placeE,@object
	.size		_ZN40_INTERNAL_f0ce51a9_4_k_cu_afa13dae_343454cuda3std3__48in_placeE,(_ZN40_INTERNAL_f0ce51a9_4_k_cu_afa13dae_343454cuda3std6ranges3__45__cpo9iter_moveE - _ZN40_INTERNAL_f0ce51a9_4_k_cu_afa13dae_343454cuda3std3__48in_placeE)
_ZN40_INTERNAL_f0ce51a9_4_k_cu_afa13dae_343454cuda3std3__48in_placeE:
	.zero		1
	.type		_ZN40_INTERNAL_f0ce51a9_4_k_cu_afa13dae_343454cuda3std6ranges3__45__cpo9iter_moveE,@object
	.size		_ZN40_INTERNAL_f0ce51a9_4_k_cu_afa13dae_343454cuda3std6ranges3__45__cpo9iter_moveE,(_ZN40_INTERNAL_f0ce51a9_4_k_cu_afa13dae_343454cuda3std3__45__cpo5beginE - _ZN40_INTERNAL_f0ce51a9_4_k_cu_afa13dae_343454cuda3std6ranges3__45__cpo9iter_moveE)
_ZN40_INTERNAL_f0ce51a9_4_k_cu_afa13dae_343454cuda3std6ranges3__45__cpo9iter_moveE:
	.zero		1
	.type		_ZN40_INTERNAL_f0ce51a9_4_k_cu_afa13dae_343454cuda3std3__45__cpo5beginE,@object
	.size		_ZN40_INTERNAL_f0ce51a9_4_k_cu_afa13dae_343454cuda3std3__45__cpo5beginE,(_ZN40_INTERNAL_f0ce51a9_4_k_cu_afa13dae_343454cuda3std3__442_GLOBAL__N__f0ce51a9_4_k_cu_afa13dae_343456ignoreE - _ZN40_INTERNAL_f0ce51a9_4_k_cu_afa13dae_343454cuda3std3__45__cpo5beginE)
_ZN40_INTERNAL_f0ce51a9_4_k_cu_afa13dae_343454cuda3std3__45__cpo5beginE:
	.zero		1
	.type		_ZN40_INTERNAL_f0ce51a9_4_k_cu_afa13dae_343454cuda3std3__442_GLOBAL__N__f0ce51a9_4_k_cu_afa13dae_343456ignoreE,@object
	.size		_ZN40_INTERNAL_f0ce51a9_4_k_cu_afa13dae_343454cuda3std3__442_GLOBAL__N__f0ce51a9_4_k_cu_afa13dae_343456ignoreE,(_ZN40_INTERNAL_f0ce51a9_4_k_cu_afa13dae_343454cute7productE - _ZN40_INTERNAL_f0ce51a9_4_k_cu_afa13dae_343454cuda3std3__442_GLOBAL__N__f0ce51a9_4_k_cu_afa13dae_343456ignoreE)
_ZN40_INTERNAL_f0ce51a9_4_k_cu_afa13dae_343454cuda3std3__442_GLOBAL__N__f0ce51a9_4_k_cu_afa13dae_343456ignoreE:
	.zero		1
	.type		_ZN40_INTERNAL_f0ce51a9_4_k_cu_afa13dae_343454cute7productE,@object
	.size		_ZN40_INTERNAL_f0ce51a9_4_k_cu_afa13dae_343454cute7productE,(_ZN40_INTERNAL_f0ce51a9_4_k_cu_afa13dae_343454cuda3std3__45__cpo3endE - _ZN40_INTERNAL_f0ce51a9_4_k_cu_afa13dae_343454cute7productE)
_ZN40_INTERNAL_f0ce51a9_4_k_cu_afa13dae_343454cute7productE:
	.zero		1
	.type		_ZN40_INTERNAL_f0ce51a9_4_k_cu_afa13dae_343454cuda3std3__45__cpo3endE,@object
	.size		_ZN40_INTERNAL_f0ce51a9_4_k_cu_afa13dae_343454cuda3std3__45__cpo3endE,(_ZN40_INTERNAL_f0ce51a9_4_k_cu_afa13dae_343454cuda3std3__419piecewise_constructE - _ZN40_INTERNAL_f0ce51a9_4_k_cu_afa13dae_343454cuda3std3__45__cpo3endE)
_ZN40_INTERNAL_f0ce51a9_4_k_cu_afa13dae_343454cuda3std3__45__cpo3endE:
	.zero		1
	.type		_ZN40_INTERNAL_f0ce51a9_4_k_cu_afa13dae_343454cuda3std3__419piecewise_constructE,@object
	.size		_ZN40_INTERNAL_f0ce51a9_4_k_cu_afa13dae_343454cuda3std3__419piecewise_constructE,(_ZN40_INTERNAL_f0ce51a9_4_k_cu_afa13dae_343454cuda3std3__45__cpo4cendE - _ZN40_INTERNAL_f0ce51a9_4_k_cu_afa13dae_343454cuda3std3__419piecewise_constructE)
_ZN40_INTERNAL_f0ce51a9_4_k_cu_afa13dae_343454cuda3std3__419piecewise_constructE:
	.zero		1
	.type		_ZN40_INTERNAL_f0ce51a9_4_k_cu_afa13dae_343454cuda3std3__45__cpo4cendE,@object
	.size		_ZN40_INTERNAL_f0ce51a9_4_k_cu_afa13dae_343454cuda3std3__45__cpo4cendE,(_ZN40_INTERNAL_f0ce51a9_4_k_cu_afa13dae_343454cuda3std6ranges3__45__cpo4swapE - _ZN40_INTERNAL_f0ce51a9_4_k_cu_afa13dae_343454cuda3std3__45__cpo4cendE)
_ZN40_INTERNAL_f0ce51a9_4_k_cu_afa13dae_343454cuda3std3__45__cpo4cendE:
	.zero		1
	.type		_ZN40_INTERNAL_f0ce51a9_4_k_cu_afa13dae_343454cuda3std6ranges3__45__cpo4swapE,@object
	.size		_ZN40_INTERNAL_f0ce51a9_4_k_cu_afa13dae_343454cuda3std6ranges3__45__cpo4swapE,(.L_10 - _ZN40_INTERNAL_f0ce51a9_4_k_cu_afa13dae_343454cuda3std6ranges3__45__cpo4swapE)
_ZN40_INTERNAL_f0ce51a9_4_k_cu_afa13dae_343454cuda3std6ranges3__45__cpo4swapE:
	.zero		1
.L_10:


//--------------------- .nv.constant0._ZN7cutlass13device_kernelINS_4gemm6kernel13GemmUniversalIN4cute5tupleIJiiiiEEENS1_10collective13CollectiveMmaINS1_35MainloopSm100TmaUmmaWarpSpecializedILi4ELi2ELi4ENS5_IJNS4_1CILi1EEESB_SB_EEEEENS5_IJNSA_ILi64EEENSA_ILi256EEESE_EEENS_6half_tENS5_IJlSB_lEEESH_SI_NS4_8TiledMMAINS4_8MMA_AtomIJNS4_20SM100_MMA_F16BF16_SSISH_SH_fLi64ELi256ELNS4_4UMMA5MajorE0ELSN_0ELNSM_7ScaleInE0ELSO_0EEEEEENS4_6LayoutISC_NS5_IJNSA_ILi0EEESS_SS_EEEEENS5_IJNS4_10UnderscoreESV_SV_EEEEENS4_13SM90_TMA_LOADENS4_14ComposedLayoutINS4_7SwizzleILi3ELi4ELi3EEENS4_18smem_ptr_flag_bitsILi16EEENSR_INS5_IJNSA_ILi8EEESE_EEENS5_IJSE_SB_EEEEEEEvNS4_8identityESY_S18_vS19_EENS_8epilogue10collective18CollectiveEpilogueINS1B_23Sm100TmaWarpSpecializedILi4ELi2ELi32ELb1ELb0EEEJSG_NS5_IJNSR_ISE_SB_EES1G_EEESH_SI_SH_SI_NS1B_6fusion15FusionCallbacksIS1F_NS1I_17LinearCombinationISH_fSH_fLNS_15FloatRoundStyleE2EEESG_S1H_JEEENS4_5SM1004TMEM4LOAD26SM100_TMEM_LOAD_16dp256b8xESY_S18_NS4_17SM75_U32x4_LDSM_NENS4_14SM90_TMA_STOREES18_NS4_17SM90_U32x4_STSM_NENS4_39AutoVectorizingCopyWithAssumedAlignmentILi128EEEEEEvvEEEEvNT_6ParamsE --------------------------
	.section	.nv.constant0._ZN7cutlass13device_kernelINS_4gemm6kernel13GemmUniversalIN4cute5tupleIJiiiiEEENS1_10collective13CollectiveMmaINS1_35MainloopSm100TmaUmmaWarpSpecializedILi4ELi2ELi4ENS5_IJNS4_1CILi1EEESB_SB_EEEEENS5_IJNSA_ILi64EEENSA_ILi256EEESE_EEENS_6half_tENS5_IJlSB_lEEESH_SI_NS4_8TiledMMAINS4_8MMA_AtomIJNS4_20SM100_MMA_F16BF16_SSISH_SH_fLi64ELi256ELNS4_4UMMA5MajorE0ELSN_0ELNSM_7ScaleInE0ELSO_0EEEEEENS4_6LayoutISC_NS5_IJNSA_ILi0EEESS_SS_EEEEENS5_IJNS4_10UnderscoreESV_SV_EEEEENS4_13SM90_TMA_LOADENS4_14ComposedLayoutINS4_7SwizzleILi3ELi4ELi3EEENS4_18smem_ptr_flag_bitsILi16EEENSR_INS5_IJNSA_ILi8EEESE_EEENS5_IJSE_SB_EEEEEEEvNS4_8identityESY_S18_vS19_EENS_8epilogue10collective18CollectiveEpilogueINS1B_23Sm100TmaWarpSpecializedILi4ELi2ELi32ELb1ELb0EEEJSG_NS5_IJNSR_ISE_SB_EES1G_EEESH_SI_SH_SI_NS1B_6fusion15FusionCallbacksIS1F_NS1I_17LinearCombinationISH_fSH_fLNS_15FloatRoundStyleE2EEESG_S1H_JEEENS4_5SM1004TMEM4LOAD26SM100_TMEM_LOAD_16dp256b8xESY_S18_NS4_17SM75_U32x4_LDSM_NENS4_14SM90_TMA_STOREES18_NS4_17SM90_U32x4_STSM_NENS4_39AutoVectorizingCopyWithAssumedAlignmentILi128EEEEEEvvEEEEvNT_6ParamsE,"a",@progbits
	.sectionflags	@""
	.align	4
.nv.constant0._ZN7cutlass13device_kernelINS_4gemm6kernel13GemmUniversalIN4cute5tupleIJiiiiEEENS1_10collective13CollectiveMmaINS1_35MainloopSm100TmaUmmaWarpSpecializedILi4ELi2ELi4ENS5_IJNS4_1CILi1EEESB_SB_EEEEENS5_IJNSA_ILi64EEENSA_ILi256EEESE_EEENS_6half_tENS5_IJlSB_lEEESH_SI_NS4_8TiledMMAINS4_8MMA_AtomIJNS4_20SM100_MMA_F16BF16_SSISH_SH_fLi64ELi256ELNS4_4UMMA5MajorE0ELSN_0ELNSM_7ScaleInE0ELSO_0EEEEEENS4_6LayoutISC_NS5_IJNSA_ILi0EEESS_SS_EEEEENS5_IJNS4_10UnderscoreESV_SV_EEEEENS4_13SM90_TMA_LOADENS4_14ComposedLayoutINS4_7SwizzleILi3ELi4ELi3EEENS4_18smem_ptr_flag_bitsILi16EEENSR_INS5_IJNSA_ILi8EEESE_EEENS5_IJSE_SB_EEEEEEEvNS4_8identityESY_S18_vS19_EENS_8epilogue10collective18CollectiveEpilogueINS1B_23Sm100TmaWarpSpecializedILi4ELi2ELi32ELb1ELb0EEEJSG_NS5_IJNSR_ISE_SB_EES1G_EEESH_SI_SH_SI_NS1B_6fusion15FusionCallbacksIS1F_NS1I_17LinearCombinationISH_fSH_fLNS_15FloatRoundStyleE2EEESG_S1H_JEEENS4_5SM1004TMEM4LOAD26SM100_TMEM_LOAD_16dp256b8xESY_S18_NS4_17SM75_U32x4_LDSM_NENS4_14SM90_TMA_STOREES18_NS4_17SM90_U32x4_STSM_NENS4_39AutoVectorizingCopyWithAssumedAlignmentILi128EEEEEEvvEEEEvNT_6ParamsE:
	.zero		2944


//--------------------- SYMBOLS --------------------------

	.type		.nv.reservedSmem.offset0,@object
	.size		.nv.reservedSmem.offset0,0x4
	.type		.nv.reservedSmem.cap,@object
	.size		.nv.reservedSmem.cap,0x4
	.type		__assertfail,@function
